	.headerflags	@"EF_CUDA_TEXMODE_UNIFIED EF_CUDA_64BIT_ADDRESS EF_CUDA_ACCELERATORS EF_CUDA_SM90 EF_CUDA_VIRTUAL_SM(EF_CUDA_SM90)"
	.elftype	@"ET_EXEC"


//--------------------- .nv.info                  --------------------------
	.section	.nv.info,"",@"SHT_CUDA_INFO"
	.align	4


	//----- nvinfo : EIATTR_REGCOUNT
	.align		4
        /*0000*/ 	.byte	0x04, 0x2f
        /*0002*/ 	.short	(.L_2 - .L_1)
	.align		4
.L_1:
        /*0004*/ 	.word	index@(triton_)
        /*0008*/ 	.word	0x00000020


	//----- nvinfo : EIATTR_MIN_STACK_SIZE
	.align		4
.L_2:
        /*000c*/ 	.byte	0x04, 0x12
        /*000e*/ 	.short	(.L_4 - .L_3)
	.align		4
.L_3:
        /*0010*/ 	.word	index@(triton_)
        /*0014*/ 	.word	0x00000000


	//----- nvinfo : EIATTR_FRAME_SIZE
	.align		4
.L_4:
        /*0018*/ 	.byte	0x04, 0x11
        /*001a*/ 	.short	(.L_6 - .L_5)
	.align		4
.L_5:
        /*001c*/ 	.word	index@(triton_)
        /*0020*/ 	.word	0x00000000


	//----- nvinfo : EIATTR_MIN_STACK_SIZE
	.align		4
.L_6:
        /*0024*/ 	.byte	0x04, 0x12
        /*0026*/ 	.short	(.L_8 - .L_7)
	.align		4
.L_7:
        /*0028*/ 	.word	index@(triton_)
        /*002c*/ 	.word	0x00000000
.L_8:


//--------------------- .nv.info.triton_          --------------------------
	.section	.nv.info.triton_,"",@"SHT_CUDA_INFO"
	.sectionflags	@""
	.align	4


	//----- nvinfo : EIATTR_CUDA_API_VERSION
	.align		4
        /*0000*/ 	.byte	0x04, 0x37
        /*0002*/ 	.short	(.L_10 - .L_9)
.L_9:
        /*0004*/ 	.word	0x0000007c


	//----- nvinfo : EIATTR_KPARAM_INFO
	.align		4
.L_10:
        /*0008*/ 	.byte	0x04, 0x17
        /*000a*/ 	.short	(.L_12 - .L_11)
.L_11:
        /*000c*/ 	.word	0x00000000
        /*0010*/ 	.short	0x0008
        /*0012*/ 	.short	0x003c
        /*0014*/ 	.byte	0x00, 0xf0, 0x11, 0x00


	//----- nvinfo : EIATTR_KPARAM_INFO
	.align		4
.L_12:
        /*0018*/ 	.byte	0x04, 0x17
        /*001a*/ 	.short	(.L_14 - .L_13)
.L_13:
        /*001c*/ 	.word	0x00000000
        /*0020*/ 	.short	0x0007
        /*0022*/ 	.short	0x0038
        /*0024*/ 	.byte	0x00, 0xf0, 0x11, 0x00


	//----- nvinfo : EIATTR_KPARAM_INFO
	.align		4
.L_14:
        /*0028*/ 	.byte	0x04, 0x17
        /*002a*/ 	.short	(.L_16 - .L_15)
.L_15:
        /*002c*/ 	.word	0x00000000
        /*0030*/ 	.short	0x0006
        /*0032*/ 	.short	0x0030
        /*0034*/ 	.byte	0x00, 0xf0, 0x21, 0x00


	//----- nvinfo : EIATTR_KPARAM_INFO
	.align		4
.L_16:
        /*0038*/ 	.byte	0x04, 0x17
        /*003a*/ 	.short	(.L_18 - .L_17)
.L_17:
        /*003c*/ 	.word	0x00000000
        /*0040*/ 	.short	0x0005
        /*0042*/ 	.short	0x0028
        /*0044*/ 	.byte	0x00, 0xf0, 0x21, 0x00


	//----- nvinfo : EIATTR_KPARAM_INFO
	.align		4
.L_18:
        /*0048*/ 	.byte	0x04, 0x17
        /*004a*/ 	.short	(.L_20 - .L_19)
.L_19:
        /*004c*/ 	.word	0x00000000
        /*0050*/ 	.short	0x0004
        /*0052*/ 	.short	0x0020
        /*0054*/ 	.byte	0x00, 0xf0, 0x21, 0x00


	//----- nvinfo : EIATTR_KPARAM_INFO
	.align		4
.L_20:
        /*0058*/ 	.byte	0x04, 0x17
        /*005a*/ 	.short	(.L_22 - .L_21)
.L_21:
        /*005c*/ 	.word	0x00000000
        /*0060*/ 	.short	0x0003
        /*0062*/ 	.short	0x0018
        /*0064*/ 	.byte	0x00, 0xf0, 0x21, 0x00


	//----- nvinfo : EIATTR_KPARAM_INFO
	.align		4
.L_22:
        /*0068*/ 	.byte	0x04, 0x17
        /*006a*/ 	.short	(.L_24 - .L_23)
.L_23:
        /*006c*/ 	.word	0x00000000
        /*0070*/ 	.short	0x0002
        /*0072*/ 	.short	0x0010
        /*0074*/ 	.byte	0x00, 0xf0, 0x21, 0x00


	//----- nvinfo : EIATTR_KPARAM_INFO
	.align		4
.L_24:
        /*0078*/ 	.byte	0x04, 0x17
        /*007a*/ 	.short	(.L_26 - .L_25)
.L_25:
        /*007c*/ 	.word	0x00000000
        /*0080*/ 	.short	0x0001
        /*0082*/ 	.short	0x0008
        /*0084*/ 	.byte	0x00, 0xf0, 0x21, 0x00


	//----- nvinfo : EIATTR_KPARAM_INFO
	.align		4
.L_26:
        /*0088*/ 	.byte	0x04, 0x17
        /*008a*/ 	.short	(.L_28 - .L_27)
.L_27:
        /*008c*/ 	.word	0x00000000
        /*0090*/ 	.short	0x0000
        /*0092*/ 	.short	0x0000
        /*0094*/ 	.byte	0x00, 0xf0, 0x21, 0x00


	//----- nvinfo : EIATTR_SPARSE_MMA_MASK
	.align		4
.L_28:
        /*0098*/ 	.byte	0x03, 0x50
        /*009a*/ 	.short	0x0000


	//----- nvinfo : EIATTR_MAXREG_COUNT
	.align		4
        /*009c*/ 	.byte	0x03, 0x1b
        /*009e*/ 	.short	0x0080


	//----- nvinfo : EIATTR_COOP_GROUP_MASK_REGIDS
	.align		4
        /*00a0*/ 	.byte	0x04, 0x29
        /*00a2*/ 	.short	(.L_30 - .L_29)


	//   ....[0]....
.L_29:
        /*00a4*/ 	.word	0xffffffff


	//   ....[1]....
        /*00a8*/ 	.word	0xffffffff


	//   ....[2]....
        /*00ac*/ 	.word	0xffffffff


	//   ....[3]....
        /*00b0*/ 	.word	0xffffffff


	//   ....[4]....
        /*00b4*/ 	.word	0xffffffff


	//   ....[5]....
        /*00b8*/ 	.word	0xffffffff


	//   ....[6]....
        /*00bc*/ 	.word	0xffffffff


	//   ....[7]....
        /*00c0*/ 	.word	0xffffffff


	//   ....[8]....
        /*00c4*/ 	.word	0xffffffff


	//   ....[9]....
        /*00c8*/ 	.word	0xffffffff


	//   ....[10]....
        /*00cc*/ 	.word	0xffffffff


	//   ....[11]....
        /*00d0*/ 	.word	0xffffffff


	//   ....[12]....
        /*00d4*/ 	.word	0xffffffff


	//   ....[13]....
        /*00d8*/ 	.word	0xffffffff


	//   ....[14]....
        /*00dc*/ 	.word	0xffffffff


	//   ....[15]....
        /*00e0*/ 	.word	0xffffffff


	//   ....[16]....
        /*00e4*/ 	.word	0xffffffff


	//   ....[17]....
        /*00e8*/ 	.word	0xffffffff


	//   ....[18]....
        /*00ec*/ 	.word	0xffffffff


	//   ....[19]....
        /*00f0*/ 	.word	0xffffffff


	//   ....[20]....
        /*00f4*/ 	.word	0xffffffff


	//   ....[21]....
        /*00f8*/ 	.word	0xffffffff


	//----- nvinfo : EIATTR_COOP_GROUP_INSTR_OFFSETS
	.align		4
.L_30:
        /*00fc*/ 	.byte	0x04, 0x28
        /*00fe*/ 	.short	(.L_32 - .L_31)


	//   ....[0]....
.L_31:
        /*0100*/ 	.word	0x00000c30


	//   ....[1]....
        /*0104*/ 	.word	0x00000c80


	//   ....[2]....
        /*0108*/ 	.word	0x00000d70


	//   ....[3]....
        /*010c*/ 	.word	0x00000db0


	//   ....[4]....
        /*0110*/ 	.word	0x00000ed0


	//   ....[5]....
        /*0114*/ 	.word	0x00000ef0


	//   ....[6]....
        /*0118*/ 	.word	0x00000ff0


	//   ....[7]....
        /*011c*/ 	.word	0x00001020


	//   ....[8]....
        /*0120*/ 	.word	0x00001150


	//   ....[9]....
        /*0124*/ 	.word	0x00001160


	//   ....[10]....
        /*0128*/ 	.word	0x00001320


	//   ....[11]....
        /*012c*/ 	.word	0x00001330


	//   ....[12]....
        /*0130*/ 	.word	0x00001370


	//   ....[13]....
        /*0134*/ 	.word	0x000013c0


	//   ....[14]....
        /*0138*/ 	.word	0x00001460


	//   ....[15]....
        /*013c*/ 	.word	0x000014e0


	//   ....[16]....
        /*0140*/ 	.word	0x00001520


	//   ....[17]....
        /*0144*/ 	.word	0x000015d0


	//   ....[18]....
        /*0148*/ 	.word	0x00001630


	//   ....[19]....
        /*014c*/ 	.word	0x00001670


	//   ....[20]....
        /*0150*/ 	.word	0x00001760


	//   ....[21]....
        /*0154*/ 	.word	0x00001790


	//----- nvinfo : EIATTR_EXIT_INSTR_OFFSETS
	.align		4
.L_32:
        /*0158*/ 	.byte	0x04, 0x1c
        /*015a*/ 	.short	(.L_34 - .L_33)


	//   ....[0]....
.L_33:
        /*015c*/ 	.word	0x00001ca0


	//----- nvinfo : EIATTR_MAX_THREADS
	.align		4
.L_34:
        /*0160*/ 	.byte	0x04, 0x05
        /*0162*/ 	.short	(.L_36 - .L_35)
.L_35:
        /*0164*/ 	.word	0x00000200
        /*0168*/ 	.word	0x00000001
        /*016c*/ 	.word	0x00000001


	//----- nvinfo : EIATTR_CBANK_PARAM_SIZE
	.align		4
.L_36:
        /*0170*/ 	.byte	0x03, 0x19
        /*0172*/ 	.short	0x0040


	//----- nvinfo : EIATTR_PARAM_CBANK
	.align		4
        /*0174*/ 	.byte	0x04, 0x0a
        /*0176*/ 	.short	(.L_38 - .L_37)
	.align		4
.L_37:
        /*0178*/ 	.word	index@(.nv.constant0.triton_)
        /*017c*/ 	.short	0x0210
        /*017e*/ 	.short	0x0040


	//----- nvinfo : EIATTR_SW_WAR
	.align		4
.L_38:
        /*0180*/ 	.byte	0x04, 0x36
        /*0182*/ 	.short	(.L_40 - .L_39)
.L_39:
        /*0184*/ 	.word	0x00000008
.L_40:


//--------------------- .nv.callgraph             --------------------------
	.section	.nv.callgraph,"",@"SHT_CUDA_CALLGRAPH"
	.align	4
	.sectionentsize	8
	.align		4
        /*0000*/ 	.word	0x00000000
	.align		4
        /*0004*/ 	.word	0xffffffff
	.align		4
        /*0008*/ 	.word	0x00000000
	.align		4
        /*000c*/ 	.word	0xfffffffe
	.align		4
        /*0010*/ 	.word	0x00000000
	.align		4
        /*0014*/ 	.word	0xfffffffd
	.align		4
        /*0018*/ 	.word	0x00000000
	.align		4
        /*001c*/ 	.word	0xfffffffc


//--------------------- .nv.constant4             --------------------------
	.section	.nv.constant4,"a",@progbits
	.align	8
	.align		8
.nv.constant4:
        /*0000*/ 	.dword	_$_str


//--------------------- .text.triton_             --------------------------
	.section	.text.triton_,"ax",@progbits
	.sectionflags	@"SHF_BARRIERS=1"
	.align	128
        .global         triton_
        .type           triton_,@function
        .size           triton_,(.L_x_2 - triton_)
        .other          triton_,@"STO_CUDA_ENTRY STV_DEFAULT"
triton_:
.text.triton_:
[----:B------:R-:W0:Y:S01]  /*0000*/  LDC R1, c[0x0][0x28] ;  /* 0x00000a00ff017b82 */ /* 0x000e220000000800 */
[----:B------:R-:W1:Y:S07]  /*0010*/  S2R R23, SR_TID.X ;  /* 0x0000000000177919 */ /* 0x000e6e0000002100 */
[----:B------:R-:W2:Y:S01]  /*0020*/  LDC.64 R12, c[0x0][0x218] ;  /* 0x00008600ff0c7b82 */ /* 0x000ea20000000a00 */
[----:B------:R-:W-:Y:S01]  /*0030*/  ULDC UR4, c[0x0][0x248] ;  /* 0x0000920000047ab9 */ /* 0x000fe20000000800 */
[----:B------:R-:W-:Y:S01]  /*0040*/  ULDC.64 UR6, c[0x0][0x208] ;  /* 0x0000820000067ab9 */ /* 0x000fe20000000a00 */
[----:B------:R-:W3:Y:S05]  /*0050*/  S2R R0, SR_CTAID.X ;  /* 0x0000000000007919 */ /* 0x000eea0000002500 */
[----:B------:R-:W4:Y:S08]  /*0060*/  LDC.64 R10, c[0x0][0x220] ;  /* 0x00008800ff0a7b82 */ /* 0x000f300000000a00 */
[----:B------:R-:W5:Y:S08]  /*0070*/  LDC.64 R20, c[0x0][0x210] ;  /* 0x00008400ff147b82 */ /* 0x000f700000000a00 */
[----:B------:R-:W5:Y:S08]  /*0080*/  LDC.64 R4, c[0x0][0x228] ;  /* 0x00008a00ff047b82 */ /* 0x000f700000000a00 */
[----:B------:R-:W5:Y:S01]  /*0090*/  LDC.64 R6, c[0x0][0x230] ;  /* 0x00008c00ff067b82 */ /* 0x000f620000000a00 */
[----:B-1----:R-:W-:Y:S01]  /*00a0*/  SHF.L.U32 R23, R23, 0x1, RZ ;  /* 0x0000000117177819 */ /* 0x002fe200000006ff */
[----:B------:R-:W-:Y:S01]  /*00b0*/  ULDC.64 UR8, c[0x0][0x228] ;  /* 0x00008a0000087ab9 */ /* 0x000fe20000000a00 */
[----:B---3--:R-:W-:-:S02]  /*00c0*/  ISETP.GE.AND P1, PT, R0, UR4, PT ;  /* 0x0000000400007c0c */ /* 0x008fc4000bf26270 */
[----:B------:R-:W-:-:S03]  /*00d0*/  LOP3.LUT R23, R23, 0x3fe, RZ, 0xc0, !PT ;  /* 0x000003fe17177812 */ /* 0x000fc600078ec0ff */
[----:B------:R-:W1:Y:S02]  /*00e0*/  LDC.64 R8, c[0x0][0x238] ;  /* 0x00008e00ff087b82 */ /* 0x000e640000000a00 */
[----:B------:R-:W-:Y:S01]  /*00f0*/  IMAD R3, R0, 0xc00, R23 ;  /* 0x00000c0000037824 */ /* 0x000fe200078e0217 */
[----:B------:R-:W-:Y:S01]  /*0100*/  HFMA2.MMA R0, -RZ, RZ, 0, 0 ;  /* 0x00000000ff007435 */ /* 0x000fe200000001ff */
[----:B----4-:R-:W-:-:S04]  /*0110*/  IMAD.WIDE.U32 R10, R23, 0x2, R10 ;  /* 0x00000002170a7825 */ /* 0x010fc800078e000a */
[C---:B--2---:R-:W-:Y:S01]  /*0120*/  IMAD.WIDE R24, R3.reuse, 0x2, R12 ;  /* 0x0000000203187825 */ /* 0x044fe200078e020c */
[----:B------:R-:W2:Y:S04]  /*0130*/  LDG.E.EL R2, desc[UR6][R10.64] ;  /* 0x000000060a027981 */ /* 0x000ea8000c2e1900 */
[----:B------:R2:W3:Y:S01]  /*0140*/  @!P1 LDG.E.EF R0, desc[UR6][R24.64] ;  /* 0x0000000618009981 */ /* 0x0004e2000c0e1900 */
[----:B------:R-:W-:Y:S01]  /*0150*/  MOV R18, RZ ;  /* 0x000000ff00127202 */ /* 0x000fe20000000f00 */
[----:B-----5:R-:W-:-:S04]  /*0160*/  IMAD.WIDE R20, R3, 0x2, R20 ;  /* 0x0000000203147825 */ /* 0x020fc800078e0214 */
[C---:B0-----:R-:W-:Y:S01]  /*0170*/  IMAD.WIDE.U32 R4, R23.reuse, 0x2, R4 ;  /* 0x0000000217047825 */ /* 0x041fe200078e0004 */
[----:B------:R-:W4:Y:S03]  /*0180*/  @!P1 LDG.E.EF R18, desc[UR6][R20.64] ;  /* 0x0000000614129981 */ /* 0x000f26000c0e1900 */
[C---:B------:R-:W-:Y:S01]  /*0190*/  IMAD.WIDE.U32 R6, R23.reuse, 0x2, R6 ;  /* 0x0000000217067825 */ /* 0x040fe200078e0006 */
[----:B------:R-:W5:Y:S03]  /*01a0*/  LDG.E.EL R19, desc[UR6][R4.64+0x3000] ;  /* 0x0030000604137981 */ /* 0x000f66000c2e1900 */
[----:B-1----:R-:W-:Y:S01]  /*01b0*/  IMAD.WIDE.U32 R8, R23, 0x2, R8 ;  /* 0x0000000217087825 */ /* 0x002fe200078e0008 */
[----:B------:R-:W5:Y:S04]  /*01c0*/  LDG.E.EL R17, desc[UR6][R6.64+0x3000] ;  /* 0x0030000606117981 */ /* 0x000f68000c2e1900 */
[----:B------:R-:W5:Y:S01]  /*01d0*/  LDG.E.EL R22, desc[UR6][R8.64] ;  /* 0x0000000608167981 */ /* 0x000f62000c2e1900 */
[----:B--2---:R-:W-:-:S02]  /*01e0*/  SHF.L.U32 R24, R2, 0x10, RZ ;  /* 0x0000001002187819 */ /* 0x004fc400000006ff */
[----:B---3--:R-:W-:Y:S02]  /*01f0*/  SEL R0, R0, RZ, !P1 ;  /* 0x000000ff00007207 */ /* 0x008fe40004800000 */
[----:B------:R-:W-:Y:S02]  /*0200*/  PRMT R23, R2, 0x7632, R23 ;  /* 0x0000763202177816 */ /* 0x000fe40000000017 */
[C---:B------:R-:W-:Y:S02]  /*0210*/  SHF.L.U32 R25, R0.reuse, 0x10, RZ ;  /* 0x0000001000197819 */ /* 0x040fe400000006ff */
[----:B------:R-:W-:Y:S02]  /*0220*/  PRMT R2, R0, 0x7632, R2 ;  /* 0x0000763200027816 */ /* 0x000fe40000000002 */
[----:B------:R-:W-:Y:S01]  /*0230*/  SHF.L.U32 R23, R23, 0x10, RZ ;  /* 0x0000001017177819 */ /* 0x000fe200000006ff */
[----:B------:R-:W-:Y:S01]  /*0240*/  FADD R0, R25, R24 ;  /* 0x0000001819007221 */ /* 0x000fe20000000000 */
[----:B------:R-:W-:-:S02]  /*0250*/  SHF.L.U32 R24, R2, 0x10, RZ ;  /* 0x0000001002187819 */ /* 0x000fc400000006ff */
[----:B----4-:R-:W-:Y:S02]  /*0260*/  SEL R18, R18, RZ, !P1 ;  /* 0x000000ff12127207 */ /* 0x010fe40004800000 */
[----:B-----5:R-:W-:Y:S02]  /*0270*/  SHF.L.U32 R25, R19, 0x10, RZ ;  /* 0x0000001013197819 */ /* 0x020fe400000006ff */
[C---:B------:R-:W-:Y:S01]  /*0280*/  SHF.L.U32 R2, R17.reuse, 0x10, RZ ;  /* 0x0000001011027819 */ /* 0x040fe200000006ff */
[----:B------:R-:W-:Y:S01]  /*0290*/  FADD R23, R24, R23 ;  /* 0x0000001718177221 */ /* 0x000fe20000000000 */
[----:B------:R-:W-:Y:S02]  /*02a0*/  PRMT R17, R17, 0x7632, R17 ;  /* 0x0000763211117816 */ /* 0x000fe40000000011 */
[----:B------:R-:W-:Y:S02]  /*02b0*/  PRMT R19, R19, 0x7632, R19 ;  /* 0x0000763213137816 */ /* 0x000fe40000000013 */
[----:B------:R-:W-:-:S02]  /*02c0*/  PRMT R26, R22, 0x7632, R26 ;  /* 0x00007632161a7816 */ /* 0x000fc4000000001a */
[----:B------:R-:W-:Y:S01]  /*02d0*/  PRMT R24, R18, 0x7632, R24 ;  /* 0x0000763212187816 */ /* 0x000fe20000000018 */
[----:B------:R-:W-:Y:S01]  /*02e0*/  FADD R25, R25, R2 ;  /* 0x0000000219197221 */ /* 0x000fe20000000000 */
[----:B------:R-:W-:Y:S02]  /*02f0*/  SHF.L.U32 R2, R17, 0x10, RZ ;  /* 0x0000001011027819 */ /* 0x000fe400000006ff */
[----:B------:R-:W-:Y:S02]  /*0300*/  SHF.L.U32 R22, R22, 0x10, RZ ;  /* 0x0000001016167819 */ /* 0x000fe400000006ff */
[----:B------:R-:W-:Y:S02]  /*0310*/  SHF.L.U32 R19, R19, 0x10, RZ ;  /* 0x0000001013137819 */ /* 0x000fe400000006ff */
[----:B------:R-:W-:Y:S02]  /*0320*/  SHF.L.U32 R27, R26, 0x10, RZ ;  /* 0x000000101a1b7819 */ /* 0x000fe400000006ff */
[----:B------:R-:W-:-:S02]  /*0330*/  SHF.L.U32 R17, R18, 0x10, RZ ;  /* 0x0000001012117819 */ /* 0x000fc400000006ff */
[----:B------:R-:W-:Y:S01]  /*0340*/  SHF.L.U32 R24, R24, 0x10, RZ ;  /* 0x0000001018187819 */ /* 0x000fe200000006ff */
[----:B------:R-:W-:Y:S02]  /*0350*/  FADD R2, R19, R2 ;  /* 0x0000000213027221 */ /* 0x000fe40000000000 */
[----:B------:R-:W-:Y:S02]  /*0360*/  FADD R17, R17, R22 ;  /* 0x0000001611117221 */ /* 0x000fe40000000000 */
[----:B------:R-:W-:Y:S01]  /*0370*/  FADD R24, R24, R27 ;  /* 0x0000001b18187221 */ /* 0x000fe20000000000 */
[----:B------:R-:W-:Y:S01]  /*0380*/  HFMA2.MMA R26, -RZ, RZ, 0, 0 ;  /* 0x00000000ff1a7435 */ /* 0x000fe200000001ff */
[----:B------:R-:W-:Y:S01]  /*0390*/  FFMA R0, R25, R17, R0 ;  /* 0x0000001119007223 */ /* 0x000fe20000000000 */
[----:B------:R-:W-:Y:S01]  /*03a0*/  IADD3 R17, R3, 0x400, RZ ;  /* 0x0000040003117810 */ /* 0x000fe20007ffe0ff */
[----:B------:R-:W-:-:S04]  /*03b0*/  FFMA R23, R2, R24, R23 ;  /* 0x0000001802177223 */ /* 0x000fc80000000017 */
[----:B------:R-:W-:Y:S01]  /*03c0*/  IMAD.WIDE R24, R17, 0x2, R12 ;  /* 0x0000000211187825 */ /* 0x000fe200078e020c */
[----:B------:R-:W-:-:S05]  /*03d0*/  F2FP.BF16.F32.PACK_AB R19, R23, R0 ;  /* 0x000000001713723e */ /* 0x000fca00000010ff */
[----:B------:R0:W-:Y:S04]  /*03e0*/  @!P1 STG.E desc[UR6][R20.64], R19 ;  /* 0x0000001314009986 */ /* 0x0001e8000c101906 */
[----:B------:R-:W2:Y:S04]  /*03f0*/  @!P1 LDG.E.EF R26, desc[UR6][R24.64] ;  /* 0x00000006181a9981 */ /* 0x000ea8000c0e1900 */
[----:B------:R-:W3:Y:S04]  /*0400*/  LDG.E.EL R28, desc[UR6][R10.64+0x800] ;  /* 0x000800060a1c7981 */ /* 0x000ee8000c2e1900 */
[----:B------:R-:W4:Y:S01]  /*0410*/  LDG.E.EL R22, desc[UR6][R4.64+0x3800] ;  /* 0x0038000604167981 */ /* 0x000f22000c2e1900 */
[----:B0-----:R-:W0:Y:S03]  /*0420*/  LDC.64 R18, c[0x0][0x210] ;  /* 0x00008400ff127b82 */ /* 0x001e260000000a00 */
[----:B------:R-:W5:Y:S01]  /*0430*/  LDG.E.EL R2, desc[UR6][R6.64+0x3800] ;  /* 0x0038000606027981 */ /* 0x000f62000c2e1900 */
[----:B--2---:R-:W-:-:S04]  /*0440*/  SEL R26, R26, RZ, !P1 ;  /* 0x000000ff1a1a7207 */ /* 0x004fc80004800000 */
[----:B------:R-:W-:Y:S02]  /*0450*/  PRMT R27, R26, 0x7632, R27 ;  /* 0x000076321a1b7816 */ /* 0x000fe4000000001b */
[C---:B---3--:R-:W-:Y:S02]  /*0460*/  PRMT R29, R28.reuse, 0x7632, R29 ;  /* 0x000076321c1d7816 */ /* 0x048fe4000000001d */
[----:B------:R-:W-:Y:S02]  /*0470*/  SHF.L.U32 R24, R27, 0x10, RZ ;  /* 0x000000101b187819 */ /* 0x000fe400000006ff */
[----:B------:R-:W-:Y:S02]  /*0480*/  SHF.L.U32 R28, R28, 0x10, RZ ;  /* 0x000000101c1c7819 */ /* 0x000fe400000006ff */
[----:B------:R-:W-:Y:S02]  /*0490*/  SHF.L.U32 R26, R26, 0x10, RZ ;  /* 0x000000101a1a7819 */ /* 0x000fe400000006ff */
[----:B----4-:R-:W-:-:S02]  /*04a0*/  SHF.L.U32 R20, R22, 0x10, RZ ;  /* 0x0000001016147819 */ /* 0x010fc400000006ff */
[C---:B-----5:R-:W-:Y:S02]  /*04b0*/  SHF.L.U32 R27, R2.reuse, 0x10, RZ ;  /* 0x00000010021b7819 */ /* 0x060fe400000006ff */
[----:B------:R-:W-:Y:S01]  /*04c0*/  PRMT R21, R2, 0x7632, R21 ;  /* 0x0000763202157816 */ /* 0x000fe20000000015 */
[----:B------:R-:W-:Y:S01]  /*04d0*/  FADD R25, R26, R28 ;  /* 0x0000001c1a197221 */ /* 0x000fe20000000000 */
[----:B------:R-:W-:Y:S01]  /*04e0*/  PRMT R22, R22, 0x7632, R22 ;  /* 0x0000763216167816 */ /* 0x000fe20000000016 */
[----:B------:R-:W-:Y:S01]  /*04f0*/  FADD R2, R20, R27 ;  /* 0x0000001b14027221 */ /* 0x000fe20000000000 */
[----:B------:R-:W-:Y:S01]  /*0500*/  SHF.L.U32 R27, R21, 0x10, RZ ;  /* 0x00000010151b7819 */ /* 0x000fe200000006ff */
[----:B0-----:R-:W-:Y:S01]  /*0510*/  IMAD.WIDE R20, R17, 0x2, R18 ;  /* 0x0000000211147825 */ /* 0x001fe200078e0212 */
[----:B------:R-:W-:Y:S02]  /*0520*/  MOV R26, RZ ;  /* 0x000000ff001a7202 */ /* 0x000fe40000000f00 */
[----:B------:R-:W-:-:S04]  /*0530*/  SHF.L.U32 R22, R22, 0x10, RZ ;  /* 0x0000001016167819 */ /* 0x000fc800000006ff */
[----:B------:R-:W2:Y:S01]  /*0540*/  @!P1 LDG.E.EF R26, desc[UR6][R20.64] ;  /* 0x00000006141a9981 */ /* 0x000ea2000c0e1900 */
[----:B------:R-:W-:-:S03]  /*0550*/  FADD R27, R22, R27 ;  /* 0x0000001b161b7221 */ /* 0x000fc60000000000 */
[----:B------:R-:W3:Y:S01]  /*0560*/  LDG.E.EL R22, desc[UR6][R8.64+0x800] ;  /* 0x0008000608167981 */ /* 0x000ee2000c2e1900 */
[----:B------:R-:W-:-:S05]  /*0570*/  SHF.L.U32 R29, R29, 0x10, RZ ;  /* 0x000000101d1d7819 */ /* 0x000fca00000006ff */
[----:B------:R-:W-:Y:S01]  /*0580*/  FADD R24, R24, R29 ;  /* 0x0000001d18187221 */ /* 0x000fe20000000000 */
[----:B------:R-:W-:Y:S02]  /*0590*/  FSEL R23, R23, RZ, !P1 ;  /* 0x000000ff17177208 */ /* 0x000fe40004800000 */
[----:B--2---:R-:W-:Y:S02]  /*05a0*/  SEL R26, R26, RZ, !P1 ;  /* 0x000000ff1a1a7207 */ /* 0x004fe40004800000 */
[----:B---3--:R-:W-:Y:S02]  /*05b0*/  SHF.L.U32 R28, R22, 0x10, RZ ;  /* 0x00000010161c7819 */ /* 0x008fe400000006ff */
[----:B------:R-:W-:Y:S02]  /*05c0*/  SHF.L.U32 R17, R26, 0x10, RZ ;  /* 0x000000101a117819 */ /* 0x000fe400000006ff */
[----:B------:R-:W-:-:S03]  /*05d0*/  PRMT R22, R22, 0x7632, R22 ;  /* 0x0000763216167816 */ /* 0x000fc60000000016 */
[----:B------:R-:W-:-:S04]  /*05e0*/  FADD R17, R17, R28 ;  /* 0x0000001c11117221 */ /* 0x000fc80000000000 */
[----:B------:R-:W-:Y:S01]  /*05f0*/  FFMA R17, R2, R17, R25 ;  /* 0x0000001102117223 */ /* 0x000fe20000000019 */
[----:B------:R-:W-:Y:S01]  /*0600*/  SHF.L.U32 R25, R22, 0x10, RZ ;  /* 0x0000001016197819 */ /* 0x000fe200000006ff */
[----:B------:R-:W-:Y:S01]  /*0610*/  HFMA2.MMA R22, -RZ, RZ, 2, 0 ;  /* 0x40000000ff167435 */ /* 0x000fe200000001ff */
[----:B------:R-:W-:-:S04]  /*0620*/  PRMT R26, R26, 0x7632, R26 ;  /* 0x000076321a1a7816 */ /* 0x000fc8000000001a */
[----:B------:R-:W-:-:S05]  /*0630*/  SHF.L.U32 R26, R26, 0x10, RZ ;  /* 0x000000101a1a7819 */ /* 0x000fca00000006ff */
[----:B------:R-:W-:Y:S01]  /*0640*/  FSEL R22, R22, 1, !P1 ;  /* 0x3f80000016167808 */ /* 0x000fe20004800000 */
[----:B------:R-:W-:-:S03]  /*0650*/  FADD R26, R26, R25 ;  /* 0x000000191a1a7221 */ /* 0x000fc60000000000 */
[----:B------:R-:W0:Y:S01]  /*0660*/  MUFU.RCP R25, R22 ;  /* 0x0000001600197308 */ /* 0x000e220000001000 */
[----:B------:R-:W-:Y:S01]  /*0670*/  FFMA R24, R27, R26, R24 ;  /* 0x0000001a1b187223 */ /* 0x000fe20000000018 */
[----:B------:R-:W-:-:S05]  /*0680*/  FSEL R27, R0, RZ, !P1 ;  /* 0x000000ff001b7208 */ /* 0x000fca0004800000 */
[----:B------:R-:W-:Y:S01]  /*0690*/  FADD R0, -R27, R17 ;  /* 0x000000111b007221 */ /* 0x000fe20000000100 */
[----:B------:R-:W-:Y:S01]  /*06a0*/  FADD R2, -R23, R24 ;  /* 0x0000001817027221 */ /* 0x000fe20000000100 */
[----:B------:R-:W-:Y:S02]  /*06b0*/  F2FP.BF16.F32.PACK_AB R29, R24, R17 ;  /* 0x00000011181d723e */ /* 0x000fe400000010ff */
[-C--:B0-----:R-:W-:Y:S01]  /*06c0*/  FFMA R26, R0, R25.reuse, R27 ;  /* 0x00000019001a7223 */ /* 0x081fe2000000001b */
[----:B------:R-:W-:Y:S01]  /*06d0*/  IADD3 R27, R3, 0x800, RZ ;  /* 0x00000800031b7810 */ /* 0x000fe20007ffe0ff */
[----:B------:R-:W-:Y:S01]  /*06e0*/  FFMA R23, R2, R25, R23 ;  /* 0x0000001902177223 */ /* 0x000fe20000000017 */
[----:B------:R-:W-:-:S03]  /*06f0*/  MOV R25, RZ ;  /* 0x000000ff00197202 */ /* 0x000fc60000000f00 */
[----:B------:R-:W-:-:S04]  /*0700*/  IMAD.WIDE R12, R27, 0x2, R12 ;  /* 0x000000021b0c7825 */ /* 0x000fc800078e020c */
[----:B------:R-:W-:Y:S01]  /*0710*/  IMAD.WIDE R18, R27, 0x2, R18 ;  /* 0x000000021b127825 */ /* 0x000fe200078e0212 */
[----:B------:R-:W-:Y:S01]  /*0720*/  HFMA2.MMA R27, -RZ, RZ, 0, 0 ;  /* 0x00000000ff1b7435 */ /* 0x000fe200000001ff */
[----:B------:R0:W-:Y:S04]  /*0730*/  @!P1 STG.E desc[UR6][R20.64], R29 ;  /* 0x0000001d14009986 */ /* 0x0001e8000c101906 */
[----:B------:R-:W2:Y:S04]  /*0740*/  @!P1 LDG.E.EF R25, desc[UR6][R12.64] ;  /* 0x000000060c199981 */ /* 0x000ea8000c0e1900 */
[----:B------:R1:W0:Y:S04]  /*0750*/  LDG.E.EL R10, desc[UR6][R10.64+0x1000] ;  /* 0x001000060a0a7981 */ /* 0x000228000c2e1900 */
[----:B------:R-:W3:Y:S04]  /*0760*/  @!P1 LDG.E.EF R27, desc[UR6][R18.64] ;  /* 0x00000006121b9981 */ /* 0x000ee8000c0e1900 */
[----:B------:R-:W4:Y:S04]  /*0770*/  LDG.E.EL R9, desc[UR6][R8.64+0x1000] ;  /* 0x0010000608097981 */ /* 0x000f28000c2e1900 */
[----:B------:R5:W4:Y:S04]  /*0780*/  LDG.E.EL R4, desc[UR6][R4.64+0x4000] ;  /* 0x0040000604047981 */ /* 0x000b28000c2e1900 */
[----:B------:R0:W4:Y:S01]  /*0790*/  LDG.E.EL R6, desc[UR6][R6.64+0x4000] ;  /* 0x0040000606067981 */ /* 0x000122000c2e1900 */
[----:B------:R-:W-:Y:S01]  /*07a0*/  FADD R17, R17, -R26 ;  /* 0x8000001a11117221 */ /* 0x000fe20000000000 */
[----:B------:R-:W-:-:S03]  /*07b0*/  FADD R22, R22, 1 ;  /* 0x3f80000016167421 */ /* 0x000fc60000000000 */
[----:B-1----:R-:W-:Y:S02]  /*07c0*/  FFMA R11, R0, R17, RZ ;  /* 0x00000011000b7223 */ /* 0x002fe400000000ff */
[----:B------:R-:W-:-:S05]  /*07d0*/  FSEL R0, R22, RZ, !P1 ;  /* 0x000000ff16007208 */ /* 0x000fca0004800000 */
[----:B-----5:R-:W-:Y:S01]  /*07e0*/  FADD R5, R0, R0 ;  /* 0x0000000000057221 */ /* 0x020fe20000000000 */
[----:B------:R-:W-:-:S04]  /*07f0*/  FSEL R22, R22, 1, !P1 ;  /* 0x3f80000016167808 */ /* 0x000fc80004800000 */
[C---:B------:R-:W-:Y:S02]  /*0800*/  FSETP.GEU.AND P0, PT, R5.reuse, 1.175494350822287508e-38, PT ;  /* 0x008000000500780b */ /* 0x040fe40003f0e000 */
[----:B------:R-:W-:Y:S01]  /*0810*/  FSETP.NEU.AND P2, PT, R5, RZ, PT ;  /* 0x000000ff0500720b */ /* 0x000fe20003f4d000 */
[----:B------:R-:W1:Y:S01]  /*0820*/  S2UR UR5, SR_CgaCtaId ;  /* 0x00000000000579c3 */ /* 0x000e620000008800 */
[----:B------:R-:W-:Y:S02]  /*0830*/  UMOV UR4, 0x400 ;  /* 0x0000040000047882 */ /* 0x000fe40000000000 */
[----:B-1----:R-:W-:Y:S01]  /*0840*/  UPRMT UR4, UR5, 0x654, UR4 ;  /* 0x0000065405047896 */ /* 0x002fe20008000004 */
[----:B--2---:R-:W-:Y:S02]  /*0850*/  SEL R25, R25, RZ, !P1 ;  /* 0x000000ff19197207 */ /* 0x004fe40004800000 */
[----:B0-----:R-:W-:Y:S02]  /*0860*/  SHF.L.U32 R20, R10, 0x10, RZ ;  /* 0x000000100a147819 */ /* 0x001fe400000006ff */
[----:B------:R-:W-:-:S02]  /*0870*/  SHF.L.U32 R13, R25, 0x10, RZ ;  /* 0x00000010190d7819 */ /* 0x000fc400000006ff */
[----:B---3--:R-:W-:-:S03]  /*0880*/  SEL R27, R27, RZ, !P1 ;  /* 0x000000ff1b1b7207 */ /* 0x008fc60004800000 */
[----:B------:R-:W-:Y:S01]  /*0890*/  FADD R12, R13, R20 ;  /* 0x000000140d0c7221 */ /* 0x000fe20000000000 */
[----:B----4-:R-:W-:Y:S02]  /*08a0*/  SHF.L.U32 R20, R9, 0x10, RZ ;  /* 0x0000001009147819 */ /* 0x010fe400000006ff */
[----:B------:R-:W-:Y:S02]  /*08b0*/  SHF.L.U32 R13, R27, 0x10, RZ ;  /* 0x000000101b0d7819 */ /* 0x000fe400000006ff */
[----:B------:R-:W-:Y:S02]  /*08c0*/  PRMT R9, R10, 0x7632, R9 ;  /* 0x000076320a097816 */ /* 0x000fe40000000009 */
[----:B------:R-:W-:Y:S02]  /*08d0*/  SHF.L.U32 R7, R4, 0x10, RZ ;  /* 0x0000001004077819 */ /* 0x000fe400000006ff */
[----:B------:R-:W-:Y:S02]  /*08e0*/  SHF.L.U32 R8, R6, 0x10, RZ ;  /* 0x0000001006087819 */ /* 0x000fe400000006ff */
[----:B------:R-:W-:-:S02]  /*08f0*/  PRMT R4, R4, 0x7632, R4 ;  /* 0x0000763204047816 */ /* 0x000fc40000000004 */
[----:B------:R-:W-:Y:S01]  /*0900*/  PRMT R6, R6, 0x7632, R6 ;  /* 0x0000763206067816 */ /* 0x000fe20000000006 */
[----:B------:R-:W-:Y:S01]  /*0910*/  FADD R13, R13, R20 ;  /* 0x000000140d0d7221 */ /* 0x000fe20000000000 */
[----:B------:R-:W-:Y:S01]  /*0920*/  PRMT R25, R25, 0x7632, R25 ;  /* 0x0000763219197816 */ /* 0x000fe20000000019 */
[----:B------:R-:W-:Y:S01]  /*0930*/  FMUL R20, R5, 16777216 ;  /* 0x4b80000005147820 */ /* 0x000fe20000400000 */
[----:B------:R-:W-:Y:S02]  /*0940*/  PRMT R10, R9, 0x7632, R10 ;  /* 0x00007632090a7816 */ /* 0x000fe4000000000a */
[----:B------:R-:W-:Y:S02]  /*0950*/  PRMT R27, R27, 0x7632, R27 ;  /* 0x000076321b1b7816 */ /* 0x000fe4000000001b */
[----:B------:R-:W-:Y:S02]  /*0960*/  SHF.L.U32 R4, R4, 0x10, RZ ;  /* 0x0000001004047819 */ /* 0x000fe400000006ff */
[----:B------:R-:W-:Y:S01]  /*0970*/  SHF.L.U32 R17, R6, 0x10, RZ ;  /* 0x0000001006117819 */ /* 0x000fe200000006ff */
[----:B------:R-:W-:Y:S01]  /*0980*/  FADD R7, R7, R8 ;  /* 0x0000000807077221 */ /* 0x000fe20000000000 */
[----:B------:R-:W-:-:S02]  /*0990*/  SHF.L.U32 R9, R9, 0x10, RZ ;  /* 0x0000001009097819 */ /* 0x000fc400000006ff */
[----:B------:R-:W-:Y:S02]  /*09a0*/  SHF.L.U32 R28, R25, 0x10, RZ ;  /* 0x00000010191c7819 */ /* 0x000fe400000006ff */
[----:B------:R-:W-:Y:S02]  /*09b0*/  SHF.L.U32 R10, R10, 0x10, RZ ;  /* 0x000000100a0a7819 */ /* 0x000fe400000006ff */
[----:B------:R-:W-:Y:S01]  /*09c0*/  SHF.L.U32 R27, R27, 0x10, RZ ;  /* 0x000000101b1b7819 */ /* 0x000fe200000006ff */
[----:B------:R0:W1:Y:S01]  /*09d0*/  MUFU.RCP R8, R22 ;  /* 0x0000001600087308 */ /* 0x0000620000001000 */
[----:B------:R-:W-:Y:S01]  /*09e0*/  FSEL R6, R20, R5, !P0 ;  /* 0x0000000514067208 */ /* 0x000fe20004000000 */
[----:B------:R-:W-:Y:S01]  /*09f0*/  FADD R20, R4, R17 ;  /* 0x0000001104147221 */ /* 0x000fe20000000000 */
[----:B------:R-:W-:Y:S01]  /*0a00*/  FFMA R4, R7, R13, R12 ;  /* 0x0000000d07047223 */ /* 0x000fe2000000000c */
[----:B------:R-:W-:Y:S01]  /*0a10*/  FADD R9, R28, R9 ;  /* 0x000000091c097221 */ /* 0x000fe20000000000 */
[----:B------:R-:W-:Y:S01]  /*0a20*/  FADD R7, R27, R10 ;  /* 0x0000000a1b077221 */ /* 0x000fe20000000000 */
[----:B------:R-:W-:-:S02]  /*0a30*/  FSEL R12, R23, RZ, !P1 ;  /* 0x000000ff170c7208 */ /* 0x000fc40004800000 */
[----:B------:R-:W2:Y:S01]  /*0a40*/  MUFU.RCP R6, R6 ;  /* 0x0000000600067308 */ /* 0x000ea20000001000 */
[----:B------:R-:W-:Y:S01]  /*0a50*/  FFMA R7, R20, R7, R9 ;  /* 0x0000000714077223 */ /* 0x000fe20000000009 */
[----:B------:R-:W-:Y:S01]  /*0a60*/  FSEL R13, R26, RZ, !P1 ;  /* 0x000000ff1a0d7208 */ /* 0x000fe20004800000 */
[----:B------:R-:W-:Y:S01]  /*0a70*/  FMUL R17, R0, 16777216 ;  /* 0x4b80000000117820 */ /* 0x000fe20000400000 */
[----:B------:R-:W-:Y:S01]  /*0a80*/  FADD R23, R24, -R23 ;  /* 0x8000001718177221 */ /* 0x000fe20000000000 */
[----:B------:R-:W-:Y:S02]  /*0a90*/  FADD R9, -R12, R7 ;  /* 0x000000070c097221 */ /* 0x000fe40000000100 */
[----:B------:R-:W-:Y:S01]  /*0aa0*/  FADD R10, -R13, R4 ;  /* 0x000000040d0a7221 */ /* 0x000fe20000000100 */
[----:B0-----:R-:W-:Y:S01]  /*0ab0*/  FFMA R22, R2, R23, RZ ;  /* 0x0000001702167223 */ /* 0x001fe200000000ff */
[----:B-1----:R-:W-:Y:S01]  /*0ac0*/  FFMA R12, R9, R8, R12 ;  /* 0x00000008090c7223 */ /* 0x002fe2000000000c */
[----:B------:R-:W-:Y:S01]  /*0ad0*/  FSEL R17, R17, R0, !P0 ;  /* 0x0000000011117208 */ /* 0x000fe20004000000 */
[----:B------:R-:W-:Y:S01]  /*0ae0*/  FADD R2, R5, R5 ;  /* 0x0000000505027221 */ /* 0x000fe20000000000 */
[----:B------:R-:W-:Y:S01]  /*0af0*/  FFMA R13, R10, R8, R13 ;  /* 0x000000080a0d7223 */ /* 0x000fe2000000000d */
[----:B------:R-:W-:Y:S01]  /*0b00*/  FADD R20, R7, -R12 ;  /* 0x8000000c07147221 */ /* 0x000fe20000000000 */
[----:B------:R-:W-:Y:S01]  /*0b10*/  FSEL R12, R12, RZ, !P1 ;  /* 0x000000ff0c0c7208 */ /* 0x000fe20004800000 */
[----:B--2---:R-:W-:Y:S01]  /*0b20*/  FMUL R6, R6, R17 ;  /* 0x0000001106067220 */ /* 0x004fe20000400000 */
[----:B------:R-:W-:Y:S01]  /*0b30*/  FADD R8, R4, -R13 ;  /* 0x8000000d04087221 */ /* 0x000fe20000000000 */
[C---:B------:R-:W-:Y:S01]  /*0b40*/  FSETP.GEU.AND P3, PT, |R2|.reuse, 1.175494350822287508e-38, PT ;  /* 0x008000000200780b */ /* 0x040fe20003f6e200 */
[----:B------:R-:W-:Y:S01]  /*0b50*/  FFMA R17, R9, R20, R22 ;  /* 0x0000001409117223 */ /* 0x000fe20000000016 */
[----:B------:R-:W-:Y:S01]  /*0b60*/  FSEL R21, R13, RZ, !P1 ;  /* 0x000000ff0d157208 */ /* 0x000fe20004800000 */
[----:B------:R-:W-:Y:S01]  /*0b70*/  FMUL R9, R2, 0.25 ;  /* 0x3e80000002097820 */ /* 0x000fe20000400000 */
[----:B------:R-:W-:Y:S01]  /*0b80*/  FFMA R8, R10, R8, R11 ;  /* 0x000000080a087223 */ /* 0x000fe2000000000b */
[----:B------:R-:W-:-:S02]  /*0b90*/  FSETP.GT.AND P0, PT, |R2|, 8.50705917302346158658e+37, PT ;  /* 0x7e8000000200780b */ /* 0x000fc40003f04200 */
[----:B------:R-:W-:Y:S01]  /*0ba0*/  FSEL R11, R6, RZ, P2 ;  /* 0x000000ff060b7208 */ /* 0x000fe20001000000 */
[----:B------:R-:W-:Y:S01]  /*0bb0*/  FADD R6, -R21, R12 ;  /* 0x0000000c15067221 */ /* 0x000fe20000000100 */
[----:B------:R-:W-:Y:S01]  /*0bc0*/  FSEL R10, R9, R2, P0 ;  /* 0x00000002090a7208 */ /* 0x000fe20000000000 */
[----:B------:R-:W-:Y:S02]  /*0bd0*/  FADD R8, R8, R17 ;  /* 0x0000001108087221 */ /* 0x000fe40000000000 */
[C---:B------:R-:W-:Y:S01]  /*0be0*/  FMUL R13, R6.reuse, R6 ;  /* 0x00000006060d7220 */ /* 0x040fe20000400000 */
[----:B------:R-:W-:Y:S01]  /*0bf0*/  FFMA R6, R6, R11, R21 ;  /* 0x0000000b06067223 */ /* 0x000fe20000000015 */
[----:B------:R-:W-:Y:S01]  /*0c00*/  @!P3 FMUL R10, R10, 16777216 ;  /* 0x4b8000000a0ab820 */ /* 0x000fe20000400000 */
[----:B------:R-:W-:Y:S01]  /*0c10*/  FSEL R8, R8, RZ, !P1 ;  /* 0x000000ff08087208 */ /* 0x000fe20004800000 */
[----:B------:R-:W-:Y:S02]  /*0c20*/  FMUL R13, R0, R13 ;  /* 0x0000000d000d7220 */ /* 0x000fe40000400000 */
[----:B------:R-:W0:Y:S01]  /*0c30*/  SHFL.BFLY PT, R17, R6, 0x10, 0x1f ;  /* 0x0e001f0006117f89 */ /* 0x000e2200000e0000 */
[----:B------:R-:W-:Y:S01]  /*0c40*/  FMUL R0, R5, 0.25 ;  /* 0x3e80000005007820 */ /* 0x000fe20000400000 */
[----:B------:R-:W-:Y:S01]  /*0c50*/  FFMA R8, R11, R13, R8 ;  /* 0x0000000d0b087223 */ /* 0x000fe20000000008 */
[----:B------:R-:W1:Y:S03]  /*0c60*/  MUFU.RCP R10, R10 ;  /* 0x0000000a000a7308 */ /* 0x000e660000001000 */
[----:B------:R-:W-:Y:S01]  /*0c70*/  FSEL R11, R0, R5, P0 ;  /* 0x00000005000b7208 */ /* 0x000fe20000000000 */
[----:B------:R-:W2:Y:S01]  /*0c80*/  SHFL.BFLY PT, R13, R8, 0x10, 0x1f ;  /* 0x0e001f00080d7f89 */ /* 0x000ea200000e0000 */
[----:B------:R-:W-:-:S03]  /*0c90*/  FADD R0, R2, R2 ;  /* 0x0000000202007221 */ /* 0x000fc60000000000 */
[----:B------:R-:W-:Y:S01]  /*0ca0*/  @!P3 FMUL R11, R11, 16777216 ;  /* 0x4b8000000b0bb820 */ /* 0x000fe20000400000 */
[----:B------:R-:W-:Y:S02]  /*0cb0*/  FSETP.NEU.AND P2, PT, R2, RZ, PT ;  /* 0x000000ff0200720b */ /* 0x000fe40003f4d000 */
[----:B------:R-:W-:Y:S01]  /*0cc0*/  FSETP.GEU.AND P3, PT, |R0|, 1.175494350822287508e-38, PT ;  /* 0x008000000000780b */ /* 0x000fe20003f6e200 */
[----:B-1----:R-:W-:Y:S01]  /*0cd0*/  FMUL R12, R10, R11 ;  /* 0x0000000b0a0c7220 */ /* 0x002fe20000400000 */
[C---:B------:R-:W-:Y:S01]  /*0ce0*/  FMUL R11, R0.reuse, 0.25 ;  /* 0x3e800000000b7820 */ /* 0x040fe20000400000 */
[----:B------:R-:W-:-:S03]  /*0cf0*/  FSETP.GT.AND P0, PT, |R0|, 8.50705917302346158658e+37, PT ;  /* 0x7e8000000000780b */ /* 0x000fc60003f04200 */
[----:B------:R-:W-:Y:S01]  /*0d00*/  FSEL R12, R12, RZ, P2 ;  /* 0x000000ff0c0c7208 */ /* 0x000fe20001000000 */
[----:B0-----:R-:W-:Y:S01]  /*0d10*/  FADD R17, -R6, R17 ;  /* 0x0000001106117221 */ /* 0x001fe20000000100 */
[----:B------:R-:W-:-:S03]  /*0d20*/  FSEL R20, R11, R0, P0 ;  /* 0x000000000b147208 */ /* 0x000fc60000000000 */
[C---:B------:R-:W-:Y:S01]  /*0d30*/  FMUL R10, R17.reuse, R17 ;  /* 0x00000011110a7220 */ /* 0x040fe20000400000 */
[----:B------:R-:W-:Y:S01]  /*0d40*/  FFMA R6, R17, R12, R6 ;  /* 0x0000000c11067223 */ /* 0x000fe20000000006 */
[----:B--2---:R-:W-:Y:S02]  /*0d50*/  FADD R13, R8, R13 ;  /* 0x0000000d080d7221 */ /* 0x004fe40000000000 */
[----:B------:R-:W-:Y:S02]  /*0d60*/  FMUL R10, R5, R10 ;  /* 0x0000000a050a7220 */ /* 0x000fe40000400000 */
[----:B------:R-:W0:Y:S01]  /*0d70*/  SHFL.BFLY PT, R17, R6, 0x8, 0x1f ;  /* 0x0d001f0006117f89 */ /* 0x000e2200000e0000 */
[----:B------:R-:W-:Y:S01]  /*0d80*/  @!P3 FMUL R20, R20, 16777216 ;  /* 0x4b8000001414b820 */ /* 0x000fe20000400000 */
[----:B------:R-:W-:-:S05]  /*0d90*/  FFMA R10, R12, R10, R13 ;  /* 0x0000000a0c0a7223 */ /* 0x000fca000000000d */
[----:B------:R-:W1:Y:S01]  /*0da0*/  MUFU.RCP R20, R20 ;  /* 0x0000001400147308 */ /* 0x000e620000001000 */
[----:B------:R-:W2:Y:S01]  /*0db0*/  SHFL.BFLY PT, R13, R10, 0x8, 0x1f ;  /* 0x0d001f000a0d7f89 */ /* 0x000ea200000e0000 */
[----:B------:R-:W-:Y:S01]  /*0dc0*/  FSEL R9, R9, R2, P0 ;  /* 0x0000000209097208 */ /* 0x000fe20000000000 */
[----:B------:R-:W-:-:S04]  /*0dd0*/  FADD R5, R0, R0 ;  /* 0x0000000000057221 */ /* 0x000fc80000000000 */
[----:B------:R-:W-:Y:S01]  /*0de0*/  @!P3 FMUL R9, R9, 16777216 ;  /* 0x4b8000000909b820 */ /* 0x000fe20000400000 */
[----:B------:R-:W-:Y:S02]  /*0df0*/  FSETP.NEU.AND P2, PT, R0, RZ, PT ;  /* 0x000000ff0000720b */ /* 0x000fe40003f4d000 */
[C---:B------:R-:W-:Y:S01]  /*0e00*/  FSETP.GEU.AND P3, PT, |R5|.reuse, 1.175494350822287508e-38, PT ;  /* 0x008000000500780b */ /* 0x040fe20003f6e200 */
[C---:B------:R-:W-:Y:S01]  /*0e10*/  FMUL R8, R5.reuse, 0.25 ;  /* 0x3e80000005087820 */ /* 0x040fe20000400000 */
[----:B-1----:R-:W-:Y:S01]  /*0e20*/  FMUL R9, R20, R9 ;  /* 0x0000000914097220 */ /* 0x002fe20000400000 */
[----:B0-----:R-:W-:Y:S01]  /*0e30*/  FADD R17, -R6, R17 ;  /* 0x0000001106117221 */ /* 0x001fe20000000100 */
[----:B------:R-:W-:-:S03]  /*0e40*/  FSETP.GT.AND P0, PT, |R5|, 8.50705917302346158658e+37, PT ;  /* 0x7e8000000500780b */ /* 0x000fc60003f04200 */
[----:B------:R-:W-:Y:S01]  /*0e50*/  FSEL R9, R9, RZ, P2 ;  /* 0x000000ff09097208 */ /* 0x000fe20001000000 */
[C---:B------:R-:W-:Y:S01]  /*0e60*/  FMUL R21, R17.reuse, R17 ;  /* 0x0000001111157220 */ /* 0x040fe20000400000 */
[----:B------:R-:W-:Y:S01]  /*0e70*/  FSEL R12, R8, R5, P0 ;  /* 0x00000005080c7208 */ /* 0x000fe20000000000 */
[----:B--2---:R-:W-:Y:S02]  /*0e80*/  FADD R10, R10, R13 ;  /* 0x0000000d0a0a7221 */ /* 0x004fe40000000000 */
[----:B------:R-:W-:Y:S01]  /*0e90*/  FMUL R21, R2, R21 ;  /* 0x0000001502157220 */ /* 0x000fe20000400000 */
[----:B------:R-:W-:Y:S01]  /*0ea0*/  FFMA R6, R17, R9, R6 ;  /* 0x0000000911067223 */ /* 0x000fe20000000006 */
[----:B------:R-:W-:Y:S02]  /*0eb0*/  @!P3 FMUL R12, R12, 16777216 ;  /* 0x4b8000000c0cb820 */ /* 0x000fe40000400000 */
[----:B------:R-:W-:Y:S02]  /*0ec0*/  FFMA R10, R9, R21, R10 ;  /* 0x00000015090a7223 */ /* 0x000fe4000000000a */
[----:B------:R-:W0:Y:S02]  /*0ed0*/  SHFL.BFLY PT, R13, R6, 0x4, 0x1f ;  /* 0x0c801f00060d7f89 */ /* 0x000e2400000e0000 */
[----:B------:R-:W1:Y:S02]  /*0ee0*/  MUFU.RCP R12, R12 ;  /* 0x0000000c000c7308 */ /* 0x000e640000001000 */
[----:B------:R-:W2:Y:S01]  /*0ef0*/  SHFL.BFLY PT, R9, R10, 0x4, 0x1f ;  /* 0x0c801f000a097f89 */ /* 0x000ea200000e0000 */
[----:B------:R-:W-:Y:S01]  /*0f00*/  FSEL R11, R11, R0, P0 ;  /* 0x000000000b0b7208 */ /* 0x000fe20000000000 */
[----:B------:R-:W-:-:S04]  /*0f10*/  FADD R2, R5, R5 ;  /* 0x0000000505027221 */ /* 0x000fc80000000000 */
[----:B------:R-:W-:Y:S01]  /*0f20*/  @!P3 FMUL R11, R11, 16777216 ;  /* 0x4b8000000b0bb820 */ /* 0x000fe20000400000 */
[----:B------:R-:W-:-:S03]  /*0f30*/  FSETP.NEU.AND P0, PT, R5, RZ, PT ;  /* 0x000000ff0500720b */ /* 0x000fc60003f0d000 */
[----:B-1----:R-:W-:Y:S01]  /*0f40*/  FMUL R11, R12, R11 ;  /* 0x0000000b0c0b7220 */ /* 0x002fe20000400000 */
[----:B------:R-:W-:-:S04]  /*0f50*/  FSETP.GEU.AND P2, PT, |R2|, 1.175494350822287508e-38, PT ;  /* 0x008000000200780b */ /* 0x000fc80003f4e200 */
[----:B------:R-:W-:Y:S01]  /*0f60*/  FSEL R11, R11, RZ, P0 ;  /* 0x000000ff0b0b7208 */ /* 0x000fe20000000000 */
[----:B0-----:R-:W-:Y:S01]  /*0f70*/  FADD R13, -R6, R13 ;  /* 0x0000000d060d7221 */ /* 0x001fe20000000100 */
[----:B------:R-:W-:Y:S01]  /*0f80*/  FSETP.GT.AND P0, PT, |R2|, 8.50705917302346158658e+37, PT ;  /* 0x7e8000000200780b */ /* 0x000fe20003f04200 */
[----:B--2---:R-:W-:Y:S02]  /*0f90*/  FADD R10, R10, R9 ;  /* 0x000000090a0a7221 */ /* 0x004fe40000000000 */
[C---:B------:R-:W-:Y:S01]  /*0fa0*/  FMUL R17, R13.reuse, R13 ;  /* 0x0000000d0d117220 */ /* 0x040fe20000400000 */
[----:B------:R-:W-:Y:S01]  /*0fb0*/  FMUL R9, R2, 0.25 ;  /* 0x3e80000002097820 */ /* 0x000fe20000400000 */
[----:B------:R-:W-:Y:S02]  /*0fc0*/  FFMA R6, R13, R11, R6 ;  /* 0x0000000b0d067223 */ /* 0x000fe40000000006 */
[----:B------:R-:W-:Y:S02]  /*0fd0*/  FMUL R17, R0, R17 ;  /* 0x0000001100117220 */ /* 0x000fe40000400000 */
[----:B------:R-:W-:Y:S01]  /*0fe0*/  FSEL R0, R9, R2, P0 ;  /* 0x0000000209007208 */ /* 0x000fe20000000000 */
[----:B------:R-:W0:Y:S01]  /*0ff0*/  SHFL.BFLY PT, R13, R6, 0x2, 0x1f ;  /* 0x0c401f00060d7f89 */ /* 0x000e2200000e0000 */
[----:B------:R-:W-:-:S03]  /*1000*/  FFMA R10, R11, R17, R10 ;  /* 0x000000110b0a7223 */ /* 0x000fc6000000000a */
[----:B------:R-:W-:Y:S02]  /*1010*/  @!P2 FMUL R0, R0, 16777216 ;  /* 0x4b8000000000a820 */ /* 0x000fe40000400000 */
[----:B------:R-:W1:Y:S04]  /*1020*/  SHFL.BFLY PT, R11, R10, 0x2, 0x1f ;  /* 0x0c401f000a0b7f89 */ /* 0x000e6800000e0000 */
[----:B------:R-:W2:Y:S01]  /*1030*/  MUFU.RCP R0, R0 ;  /* 0x0000000000007308 */ /* 0x000ea20000001000 */
[----:B------:R-:W-:-:S05]  /*1040*/  FSEL R17, R8, R5, P0 ;  /* 0x0000000508117208 */ /* 0x000fca0000000000 */
[----:B------:R-:W-:Y:S01]  /*1050*/  @!P2 FMUL R17, R17, 16777216 ;  /* 0x4b8000001111a820 */ /* 0x000fe20000400000 */
[C---:B------:R-:W-:Y:S01]  /*1060*/  FSETP.NEU.AND P0, PT, R2.reuse, RZ, PT ;  /* 0x000000ff0200720b */ /* 0x040fe20003f0d000 */
[----:B------:R-:W-:Y:S01]  /*1070*/  FADD R8, R2, R2 ;  /* 0x0000000202087221 */ /* 0x000fe20000000000 */
[----:B0-----:R-:W-:Y:S01]  /*1080*/  FADD R13, -R6, R13 ;  /* 0x0000000d060d7221 */ /* 0x001fe20000000100 */
[----:B--2---:R-:W-:-:S03]  /*1090*/  FMUL R17, R0, R17 ;  /* 0x0000001100117220 */ /* 0x004fc60000400000 */
[----:B------:R-:W-:Y:S02]  /*10a0*/  FMUL R20, R13, R13 ;  /* 0x0000000d0d147220 */ /* 0x000fe40000400000 */
[----:B------:R-:W-:Y:S02]  /*10b0*/  FSEL R17, R17, RZ, P0 ;  /* 0x000000ff11117208 */ /* 0x000fe40000000000 */
[----:B------:R-:W-:Y:S01]  /*10c0*/  FSETP.GEU.AND P2, PT, |R8|, 1.175494350822287508e-38, PT ;  /* 0x008000000800780b */ /* 0x000fe20003f4e200 */
[----:B------:R-:W-:Y:S01]  /*10d0*/  FMUL R20, R5, R20 ;  /* 0x0000001405147220 */ /* 0x000fe20000400000 */
[----:B-1----:R-:W-:Y:S01]  /*10e0*/  FADD R12, R10, R11 ;  /* 0x0000000b0a0c7221 */ /* 0x002fe20000000000 */
[C---:B------:R-:W-:Y:S01]  /*10f0*/  FMUL R5, R8.reuse, 0.25 ;  /* 0x3e80000008057820 */ /* 0x040fe20000400000 */
[----:B------:R-:W-:Y:S01]  /*1100*/  FSETP.GT.AND P0, PT, |R8|, 8.50705917302346158658e+37, PT ;  /* 0x7e8000000800780b */ /* 0x000fe20003f04200 */
[----:B------:R-:W-:Y:S01]  /*1110*/  FFMA R6, R13, R17, R6 ;  /* 0x000000110d067223 */ /* 0x000fe20000000006 */
[----:B------:R-:W0:Y:S01]  /*1120*/  S2R R0, SR_TID.X ;  /* 0x0000000000007919 */ /* 0x000e220000002100 */
[----:B------:R-:W-:Y:S01]  /*1130*/  FFMA R12, R17, R20, R12 ;  /* 0x00000014110c7223 */ /* 0x000fe2000000000c */
[----:B------:R-:W-:-:S02]  /*1140*/  FSEL R10, R5, R8, P0 ;  /* 0x00000008050a7208 */ /* 0x000fc40000000000 */
[----:B------:R-:W1:Y:S04]  /*1150*/  SHFL.BFLY PT, R5, R6, 0x1, 0x1f ;  /* 0x0c201f0006057f89 */ /* 0x000e6800000e0000 */
[----:B------:R-:W2:Y:S01]  /*1160*/  SHFL.BFLY PT, R11, R12, 0x1, 0x1f ;  /* 0x0c201f000c0b7f89 */ /* 0x000ea200000e0000 */
[----:B------:R-:W-:-:S06]  /*1170*/  @!P2 FMUL R10, R10, 16777216 ;  /* 0x4b8000000a0aa820 */ /* 0x000fcc0000400000 */
[----:B------:R-:W3:Y:S01]  /*1180*/  MUFU.RCP R10, R10 ;  /* 0x0000000a000a7308 */ /* 0x000ee20000001000 */
[----:B------:R-:W-:-:S05]  /*1190*/  FSEL R9, R9, R2, P0 ;  /* 0x0000000209097208 */ /* 0x000fca0000000000 */
[----:B------:R-:W-:Y:S01]  /*11a0*/  @!P2 FMUL R9, R9, 16777216 ;  /* 0x4b8000000909a820 */ /* 0x000fe20000400000 */
[----:B------:R-:W-:Y:S01]  /*11b0*/  FSETP.NEU.AND P0, PT, R8, RZ, PT ;  /* 0x000000ff0800720b */ /* 0x000fe20003f0d000 */
[----:B-1----:R-:W-:Y:S02]  /*11c0*/  FADD R5, -R6, R5 ;  /* 0x0000000506057221 */ /* 0x002fe40000000100 */
[----:B---3--:R-:W-:Y:S01]  /*11d0*/  FMUL R9, R10, R9 ;  /* 0x000000090a097220 */ /* 0x008fe20000400000 */
[----:B--2---:R-:W-:Y:S01]  /*11e0*/  FADD R20, R12, R11 ;  /* 0x0000000b0c147221 */ /* 0x004fe20000000000 */
[----:B0-----:R-:W-:Y:S01]  /*11f0*/  LOP3.LUT P2, RZ, R0, 0x1f, RZ, 0xc0, !PT ;  /* 0x0000001f00ff7812 */ /* 0x001fe2000784c0ff */
[----:B------:R-:W-:Y:S01]  /*1200*/  FMUL R11, R5, R5 ;  /* 0x00000005050b7220 */ /* 0x000fe20000400000 */
[----:B------:R-:W-:Y:S02]  /*1210*/  SHF.R.U32.HI R10, RZ, 0x3, R0 ;  /* 0x00000003ff0a7819 */ /* 0x000fe40000011600 */
[----:B------:R-:W-:Y:S01]  /*1220*/  FSEL R9, R9, RZ, P0 ;  /* 0x000000ff09097208 */ /* 0x000fe20000000000 */
[----:B------:R-:W-:Y:S01]  /*1230*/  FMUL R11, R2, R11 ;  /* 0x0000000b020b7220 */ /* 0x000fe20000400000 */
[----:B------:R-:W-:-:S02]  /*1240*/  LOP3.LUT R13, R10, 0x3c, RZ, 0xc0, !PT ;  /* 0x0000003c0a0d7812 */ /* 0x000fc400078ec0ff */
[----:B------:R-:W-:Y:S01]  /*1250*/  F2FP.BF16.F32.PACK_AB R7, R7, R4 ;  /* 0x000000040707723e */ /* 0x000fe200000010ff */
[----:B------:R-:W-:Y:S01]  /*1260*/  FFMA R10, R5, R9, R6 ;  /* 0x00000009050a7223 */ /* 0x000fe20000000006 */
[----:B------:R-:W-:-:S03]  /*1270*/  FFMA R20, R9, R11, R20 ;  /* 0x0000000b09147223 */ /* 0x000fc60000000014 */
[----:B------:R-:W-:Y:S04]  /*1280*/  @!P2 STS [R13+UR4+0x80], R8 ;  /* 0x000080080d00a988 */ /* 0x000fe80008000804 */
[----:B------:R-:W-:Y:S04]  /*1290*/  @!P1 STG.E desc[UR6][R18.64], R7 ;  /* 0x0000000712009986 */ /* 0x000fe8000c101906 */
[----:B------:R-:W-:Y:S04]  /*12a0*/  @!P2 STS [R13+UR4], R10 ;  /* 0x0000000a0d00a988 */ /* 0x000fe80008000804 */
[----:B------:R-:W-:Y:S01]  /*12b0*/  @!P2 STS [R13+UR4+0x40], R20 ;  /* 0x000040140d00a988 */ /* 0x000fe20008000804 */
[----:B------:R-:W-:Y:S01]  /*12c0*/  BAR.SYNC.DEFER_BLOCKING 0x0 ;  /* 0x0000000000007b1d */ /* 0x000fe20000010000 */
[----:B------:R-:W-:-:S02]  /*12d0*/  ISETP.GE.AND P3, PT, R0, 0x10, PT ;  /* 0x000000100000780c */ /* 0x000fc40003f66270 */
[----:B------:R-:W-:-:S11]  /*12e0*/  LEA R2, R0, UR4, 0x2 ;  /* 0x0000000400027c11 */ /* 0x000fd6000f8e10ff */
[----:B------:R-:W0:Y:S04]  /*12f0*/  @!P3 LDS R15, [R2+0x80] ;  /* 0x00008000020fb984 */ /* 0x000e280000000800 */
[----:B------:R-:W1:Y:S04]  /*1300*/  @!P3 LDS R14, [R2] ;  /* 0x00000000020eb984 */ /* 0x000e680000000800 */
[----:B------:R-:W-:Y:S04]  /*1310*/  @!P3 LDS R16, [R2+0x40] ;  /* 0x000040000210b984 */ /* 0x000fe80000000800 */
[----:B0-----:R-:W0:Y:S04]  /*1320*/  SHFL.BFLY PT, R6, R15, 0x8, 0x1f ;  /* 0x0d001f000f067f89 */ /* 0x001e2800000e0000 */
[----:B-1----:R-:W-:Y:S01]  /*1330*/  SHFL.BFLY PT, R9, R14, 0x8, 0x1f ;  /* 0x0d001f000e097f89 */ /* 0x002fe200000e0000 */
[----:B0-----:R-:W-:-:S05]  /*1340*/  FADD R4, R15, R6 ;  /* 0x000000060f047221 */ /* 0x001fca0000000000 */
[C---:B------:R-:W-:Y:S01]  /*1350*/  FSETP.GEU.AND P2, PT, |R4|.reuse, 1.175494350822287508e-38, PT ;  /* 0x008000000400780b */ /* 0x040fe20003f4e200 */
[C---:B------:R-:W-:Y:S01]  /*1360*/  FMUL R5, R4.reuse, 0.25 ;  /* 0x3e80000004057820 */ /* 0x040fe20000400000 */
[----:B------:R-:W0:Y:S01]  /*1370*/  SHFL.BFLY PT, R7, R4, 0x4, 0x1f ;  /* 0x0c801f0004077f89 */ /* 0x000e2200000e0000 */
[----:B------:R-:W-:-:S04]  /*1380*/  FSETP.GT.AND P0, PT, |R4|, 8.50705917302346158658e+37, PT ;  /* 0x7e8000000400780b */ /* 0x000fc80003f04200 */
[----:B------:R-:W-:-:S06]  /*1390*/  FSEL R8, R5, R4, P0 ;  /* 0x0000000405087208 */ /* 0x000fcc0000000000 */
[----:B------:R-:W-:-:S04]  /*13a0*/  @!P2 FMUL R8, R8, 16777216 ;  /* 0x4b8000000808a820 */ /* 0x000fc80000400000 */
[----:B------:R-:W1:Y:S01]  /*13b0*/  MUFU.RCP R13, R8 ;  /* 0x00000008000d7308 */ /* 0x000e620000001000 */
[----:B------:R-:W2:Y:S01]  /*13c0*/  SHFL.BFLY PT, R11, R16, 0x8, 0x1f ;  /* 0x0d001f00100b7f89 */ /* 0x000ea200000e0000 */
[----:B------:R-:W-:-:S04]  /*13d0*/  @P0 FMUL R6, R6, 0.25 ;  /* 0x3e80000006060820 */ /* 0x000fc80000400000 */
[----:B------:R-:W-:Y:S01]  /*13e0*/  @!P2 FMUL R6, R6, 16777216 ;  /* 0x4b8000000606a820 */ /* 0x000fe20000400000 */
[C---:B0-----:R-:W-:Y:S01]  /*13f0*/  FADD R5, R4.reuse, R7 ;  /* 0x0000000704057221 */ /* 0x041fe20000000000 */
[----:B------:R-:W-:-:S04]  /*1400*/  FSETP.NEU.AND P2, PT, R4, RZ, PT ;  /* 0x000000ff0400720b */ /* 0x000fc80003f4d000 */
[----:B------:R-:W-:Y:S01]  /*1410*/  FSETP.GEU.AND P3, PT, |R5|, 1.175494350822287508e-38, PT ;  /* 0x008000000500780b */ /* 0x000fe20003f6e200 */
[----:B-1----:R-:W-:Y:S01]  /*1420*/  FMUL R13, R13, R6 ;  /* 0x000000060d0d7220 */ /* 0x002fe20000400000 */
[C---:B------:R-:W-:Y:S01]  /*1430*/  FMUL R10, R5.reuse, 0.25 ;  /* 0x3e800000050a7820 */ /* 0x040fe20000400000 */
[----:B------:R-:W-:Y:S01]  /*1440*/  FSETP.GT.AND P0, PT, |R5|, 8.50705917302346158658e+37, PT ;  /* 0x7e8000000500780b */ /* 0x000fe20003f04200 */
[----:B------:R-:W-:Y:S01]  /*1450*/  FADD R9, -R14, R9 ;  /* 0x000000090e097221 */ /* 0x000fe20000000100 */
[----:B------:R-:W0:Y:S01]  /*1460*/  SHFL.BFLY PT, R6, R5, 0x2, 0x1f ;  /* 0x0c401f0005067f89 */ /* 0x000e2200000e0000 */
[----:B------:R-:W-:Y:S02]  /*1470*/  FSEL R13, R13, RZ, P2 ;  /* 0x000000ff0d0d7208 */ /* 0x000fe40001000000 */
[----:B------:R-:W-:Y:S01]  /*1480*/  FSEL R12, R10, R5, P0 ;  /* 0x000000050a0c7208 */ /* 0x000fe20000000000 */
[C---:B------:R-:W-:Y:S02]  /*1490*/  FMUL R8, R9.reuse, R9 ;  /* 0x0000000909087220 */ /* 0x040fe40000400000 */
[----:B------:R-:W-:-:S02]  /*14a0*/  FFMA R9, R9, R13, R14 ;  /* 0x0000000d09097223 */ /* 0x000fc4000000000e */
[----:B------:R-:W-:Y:S01]  /*14b0*/  @!P3 FMUL R12, R12, 16777216 ;  /* 0x4b8000000c0cb820 */ /* 0x000fe20000400000 */
[----:B--2---:R-:W-:Y:S01]  /*14c0*/  FADD R16, R16, R11 ;  /* 0x0000000b10107221 */ /* 0x004fe20000000000 */
[----:B------:R-:W-:Y:S01]  /*14d0*/  FMUL R8, R15, R8 ;  /* 0x000000080f087220 */ /* 0x000fe20000400000 */
[----:B------:R-:W1:Y:S03]  /*14e0*/  SHFL.BFLY PT, R10, R9, 0x4, 0x1f ;  /* 0x0c801f00090a7f89 */ /* 0x000e6600000e0000 */
[----:B------:R-:W-:Y:S01]  /*14f0*/  FFMA R16, R13, R8, R16 ;  /* 0x000000080d107223 */ /* 0x000fe20000000010 */
[----:B------:R-:W2:Y:S01]  /*1500*/  MUFU.RCP R12, R12 ;  /* 0x0000000c000c7308 */ /* 0x000ea20000001000 */
[----:B------:R-:W-:-:S03]  /*1510*/  @P0 FMUL R7, R7, 0.25 ;  /* 0x3e80000007070820 */ /* 0x000fc60000400000 */
[----:B------:R-:W3:Y:S01]  /*1520*/  SHFL.BFLY PT, R11, R16, 0x4, 0x1f ;  /* 0x0c801f00100b7f89 */ /* 0x000ee200000e0000 */
[----:B------:R-:W-:Y:S01]  /*1530*/  @!P3 FMUL R7, R7, 16777216 ;  /* 0x4b8000000707b820 */ /* 0x000fe20000400000 */
[C---:B0-----:R-:W-:Y:S01]  /*1540*/  FADD R8, R5.reuse, R6 ;  /* 0x0000000605087221 */ /* 0x041fe20000000000 */
[----:B------:R-:W-:-:S04]  /*1550*/  FSETP.NEU.AND P2, PT, R5, RZ, PT ;  /* 0x000000ff0500720b */ /* 0x000fc80003f4d000 */
[----:B------:R-:W-:Y:S01]  /*1560*/  FSETP.GEU.AND P3, PT, |R8|, 1.175494350822287508e-38, PT ;  /* 0x008000000800780b */ /* 0x000fe20003f6e200 */
[----:B--2---:R-:W-:Y:S01]  /*1570*/  FMUL R7, R12, R7 ;  /* 0x000000070c077220 */ /* 0x004fe20000400000 */
[C---:B------:R-:W-:Y:S01]  /*1580*/  FMUL R15, R8.reuse, 0.25 ;  /* 0x3e800000080f7820 */ /* 0x040fe20000400000 */
[----:B------:R-:W-:-:S03]  /*1590*/  FSETP.GT.AND P0, PT, |R8|, 8.50705917302346158658e+37, PT ;  /* 0x7e8000000800780b */ /* 0x000fc60003f04200 */
[----:B------:R-:W-:Y:S01]  /*15a0*/  FSEL R13, R7, RZ, P2 ;  /* 0x000000ff070d7208 */ /* 0x000fe20001000000 */
[----:B-1----:R-:W-:Y:S01]  /*15b0*/  FADD R10, -R9, R10 ;  /* 0x0000000a090a7221 */ /* 0x002fe20000000100 */
[----:B------:R-:W-:Y:S01]  /*15c0*/  FSEL R12, R15, R8, P0 ;  /* 0x000000080f0c7208 */ /* 0x000fe20000000000 */
[----:B------:R-:W0:Y:S02]  /*15d0*/  SHFL.BFLY PT, R7, R8, 0x1, 0x1f ;  /* 0x0c201f0008077f89 */ /* 0x000e2400000e0000 */
[C---:B------:R-:W-:Y:S01]  /*15e0*/  FMUL R15, R10.reuse, R10 ;  /* 0x0000000a0a0f7220 */ /* 0x040fe20000400000 */
[----:B------:R-:W-:Y:S01]  /*15f0*/  FFMA R10, R10, R13, R9 ;  /* 0x0000000d0a0a7223 */ /* 0x000fe20000000009 */
[----:B------:R-:W-:Y:S01]  /*1600*/  @!P3 FMUL R12, R12, 16777216 ;  /* 0x4b8000000c0cb820 */ /* 0x000fe20000400000 */
[----:B---3--:R-:W-:Y:S01]  /*1610*/  FADD R16, R16, R11 ;  /* 0x0000000b10107221 */ /* 0x008fe20000000000 */
[----:B------:R-:W-:Y:S02]  /*1620*/  FMUL R15, R4, R15 ;  /* 0x0000000f040f7220 */ /* 0x000fe40000400000 */
[----:B------:R-:W1:Y:S01]  /*1630*/  SHFL.BFLY PT, R11, R10, 0x2, 0x1f ;  /* 0x0c401f000a0b7f89 */ /* 0x000e6200000e0000 */
[----:B------:R-:W2:Y:S01]  /*1640*/  MUFU.RCP R9, R12 ;  /* 0x0000000c00097308 */ /* 0x000ea20000001000 */
[----:B------:R-:W-:Y:S01]  /*1650*/  FFMA R15, R13, R15, R16 ;  /* 0x0000000f0d0f7223 */ /* 0x000fe20000000010 */
[----:B------:R-:W-:-:S04]  /*1660*/  @P0 FMUL R6, R6, 0.25 ;  /* 0x3e80000006060820 */ /* 0x000fc80000400000 */
[----:B------:R-:W3:Y:S01]  /*1670*/  SHFL.BFLY PT, R4, R15, 0x2, 0x1f ;  /* 0x0c401f000f047f89 */ /* 0x000ee200000e0000 */
[----:B------:R-:W-:Y:S01]  /*1680*/  @!P3 FMUL R6, R6, 16777216 ;  /* 0x4b8000000606b820 */ /* 0x000fe20000400000 */
[----:B------:R-:W-:-:S03]  /*1690*/  FSETP.NEU.AND P0, PT, R8, RZ, PT ;  /* 0x000000ff0800720b */ /* 0x000fc60003f0d000 */
[----:B--2---:R-:W-:Y:S01]  /*16a0*/  FMUL R6, R9, R6 ;  /* 0x0000000609067220 */ /* 0x004fe20000400000 */
[----:B0-----:R-:W-:-:S04]  /*16b0*/  FADD R9, R8, R7 ;  /* 0x0000000708097221 */ /* 0x001fc80000000000 */
[----:B------:R-:W-:Y:S02]  /*16c0*/  FSEL R6, R6, RZ, P0 ;  /* 0x000000ff06067208 */ /* 0x000fe40000000000 */
[C---:B------:R-:W-:Y:S01]  /*16d0*/  FSETP.GEU.AND P2, PT, |R9|.reuse, 1.175494350822287508e-38, PT ;  /* 0x008000000900780b */ /* 0x040fe20003f4e200 */
[----:B-1----:R-:W-:Y:S01]  /*16e0*/  FADD R11, -R10, R11 ;  /* 0x0000000b0a0b7221 */ /* 0x002fe20000000100 */
[C---:B------:R-:W-:Y:S01]  /*16f0*/  FMUL R14, R9.reuse, 0.25 ;  /* 0x3e800000090e7820 */ /* 0x040fe20000400000 */
[----:B------:R-:W-:Y:S02]  /*1700*/  FSETP.GT.AND P0, PT, |R9|, 8.50705917302346158658e+37, PT ;  /* 0x7e8000000900780b */ /* 0x000fe40003f04200 */
[C---:B------:R-:W-:Y:S01]  /*1710*/  FFMA R10, R11.reuse, R6, R10 ;  /* 0x000000060b0a7223 */ /* 0x040fe2000000000a */
[----:B------:R-:W-:Y:S01]  /*1720*/  FMUL R12, R11, R11 ;  /* 0x0000000b0b0c7220 */ /* 0x000fe20000400000 */
[----:B------:R-:W-:Y:S01]  /*1730*/  FSEL R14, R14, R9, P0 ;  /* 0x000000090e0e7208 */ /* 0x000fe20000000000 */
[----:B---3--:R-:W-:-:S02]  /*1740*/  FADD R15, R15, R4 ;  /* 0x000000040f0f7221 */ /* 0x008fc40000000000 */
[----:B------:R-:W-:Y:S02]  /*1750*/  FMUL R12, R5, R12 ;  /* 0x0000000c050c7220 */ /* 0x000fe40000400000 */
[----:B------:R-:W0:Y:S02]  /*1760*/  SHFL.BFLY PT, R5, R10, 0x1, 0x1f ;  /* 0x0c201f000a057f89 */ /* 0x000e2400000e0000 */
[----:B------:R-:W-:Y:S01]  /*1770*/  FFMA R12, R6, R12, R15 ;  /* 0x0000000c060c7223 */ /* 0x000fe2000000000f */
[----:B------:R-:W-:-:S04]  /*1780*/  @!P2 FMUL R14, R14, 16777216 ;  /* 0x4b8000000e0ea820 */ /* 0x000fc80000400000 */
[----:B------:R-:W1:Y:S02]  /*1790*/  SHFL.BFLY PT, R11, R12, 0x1, 0x1f ;  /* 0x0c201f000c0b7f89 */ /* 0x000e6400000e0000 */
[----:B------:R-:W2:Y:S01]  /*17a0*/  MUFU.RCP R14, R14 ;  /* 0x0000000e000e7308 */ /* 0x000ea20000001000 */
[----:B------:R-:W-:Y:S01]  /*17b0*/  @P0 FMUL R7, R7, 0.25 ;  /* 0x3e80000007070820 */ /* 0x000fe20000400000 */
[----:B------:R-:W-:-:S03]  /*17c0*/  LOP3.LUT P0, RZ, R0, 0xf, RZ, 0xc0, !PT ;  /* 0x0000000f00ff7812 */ /* 0x000fc6000780c0ff */
[----:B------:R-:W-:Y:S01]  /*17d0*/  @!P2 FMUL R7, R7, 16777216 ;  /* 0x4b8000000707a820 */ /* 0x000fe20000400000 */
[----:B------:R-:W-:Y:S02]  /*17e0*/  FSETP.NEU.AND P2, PT, R9, RZ, PT ;  /* 0x000000ff0900720b */ /* 0x000fe40003f4d000 */
[----:B------:R-:W-:Y:S01]  /*17f0*/  ISETP.LT.AND P0, PT, R0, 0x10, !P0 ;  /* 0x000000100000780c */ /* 0x000fe20004701270 */
[----:B0-----:R-:W-:Y:S01]  /*1800*/  FADD R5, -R10, R5 ;  /* 0x000000050a057221 */ /* 0x001fe20000000100 */
[----:B--2---:R-:W-:-:S03]  /*1810*/  FMUL R7, R14, R7 ;  /* 0x000000070e077220 */ /* 0x004fc60000400000 */
[----:B------:R-:W-:Y:S02]  /*1820*/  FMUL R13, R5, R5 ;  /* 0x00000005050d7220 */ /* 0x000fe40000400000 */
[----:B------:R-:W-:Y:S01]  /*1830*/  FSEL R7, R7, RZ, P2 ;  /* 0x000000ff07077208 */ /* 0x000fe20001000000 */
[----:B-1----:R-:W-:Y:S01]  /*1840*/  FADD R12, R12, R11 ;  /* 0x0000000b0c0c7221 */ /* 0x002fe20000000000 */
[----:B------:R-:W-:-:S03]  /*1850*/  FMUL R8, R8, R13 ;  /* 0x0000000d08087220 */ /* 0x000fc60000400000 */
[----:B------:R-:W-:Y:S01]  /*1860*/  FFMA R13, R5, R7, R10 ;  /* 0x00000007050d7223 */ /* 0x000fe2000000000a */
[----:B------:R-:W-:Y:S01]  /*1870*/  FFMA R15, R7, R8, R12 ;  /* 0x00000008070f7223 */ /* 0x000fe2000000000c */
[----:B------:R-:W-:Y:S01]  /*1880*/  @P0 STS [R2+0x80], R9 ;  /* 0x0000800902000388 */ /* 0x000fe20000000800 */
[----:B------:R-:W-:Y:S01]  /*1890*/  MOV R17, 0x39aaaaab ;  /* 0x39aaaaab00117802 */ /* 0x000fe20000000f00 */
[----:B------:R-:W0:Y:S02]  /*18a0*/  LDC.64 R6, c[0x0][0x210] ;  /* 0x00008400ff067b82 */ /* 0x000e240000000a00 */
[----:B------:R-:W-:Y:S04]  /*18b0*/  @P0 STS [R2], R13 ;  /* 0x0000000d02000388 */ /* 0x000fe80000000800 */
[----:B------:R1:W-:Y:S02]  /*18c0*/  @P0 STS [R2+0x40], R15 ;  /* 0x0000400f02000388 */ /* 0x0003e40000000800 */
[----:B------:R-:W0:Y:S08]  /*18d0*/  LDC.64 R4, c[0x0][0x240] ;  /* 0x00009000ff047b82 */ /* 0x000e300000000a00 */
[----:B------:R-:W-:Y:S06]  /*18e0*/  BAR.SYNC.DEFER_BLOCKING 0x0 ;  /* 0x0000000000007b1d */ /* 0x000fec0000010000 */
[----:B------:R-:W2:Y:S01]  /*18f0*/  LDS R8, [UR4+0x40] ;  /* 0x00004004ff087984 */ /* 0x000ea20008000800 */
[----:B------:R-:W-:-:S03]  /*1900*/  LOP3.LUT R10, R0, 0x1ff, RZ, 0xc0, !PT ;  /* 0x000001ff000a7812 */ /* 0x000fc600078ec0ff */
[----:B------:R-:W0:Y:S01]  /*1910*/  LDS R12, [UR4] ;  /* 0x00000004ff0c7984 */ /* 0x000e220008000800 */
[----:B------:R-:W-:Y:S01]  /*1920*/  ULDC.64 UR4, c[0x0][0x230] ;  /* 0x00008c0000047ab9 */ /* 0x000fe20000000a00 */
[----:B------:R-:W-:-:S03]  /*1930*/  IMAD.WIDE.U32 R10, R10, 0x4, RZ ;  /* 0x000000040a0a7825 */ /* 0x000fc600078e00ff */
[----:B------:R-:W-:Y:S02]  /*1940*/  LOP3.LUT R10, R10, 0x4800, RZ, 0xfc, !PT ;  /* 0x000048000a0a7812 */ /* 0x000fe400078efcff */
[----:B-1----:R-:W-:Y:S01]  /*1950*/  MOV R2, 0xfffffc00 ;  /* 0xfffffc0000027802 */ /* 0x002fe20000000f00 */
[----:B--2---:R-:W-:-:S06]  /*1960*/  FFMA R0, R8, R17, 9.9999999747524270788e-07 ;  /* 0x358637bd08007423 */ /* 0x004fcc0000000011 */
[----:B------:R-:W1:Y:S01]  /*1970*/  MUFU.RSQ R0, R0 ;  /* 0x0000000000007308 */ /* 0x000e620000001400 */
[----:B------:R-:W-:Y:S02]  /*1980*/  IADD3 R8, P0, R10, UR4, RZ ;  /* 0x000000040a087c10 */ /* 0x000fe4000ff1e0ff */
[----:B------:R-:W-:Y:S02]  /*1990*/  IADD3 R10, P2, R10, UR8, RZ ;  /* 0x000000080a0a7c10 */ /* 0x000fe4000ff5e0ff */
[----:B------:R-:W-:Y:S02]  /*19a0*/  IADD3.X R9, R11, UR5, RZ, P0, !PT ;  /* 0x000000050b097c10 */ /* 0x000fe400087fe4ff */
[----:B0-----:R-:W-:-:S09]  /*19b0*/  IADD3.X R11, R11, UR9, RZ, P2, !PT ;  /* 0x000000090b0b7c10 */ /* 0x001fd200097fe4ff */
.L_x_0:
[----:B------:R-:W-:Y:S01]  /*19c0*/  IADD3 R2, R2, 0x400, RZ ;  /* 0x0000040002027810 */ /* 0x000fe20007ffe0ff */
[----:B0-----:R-:W2:Y:S03]  /*19d0*/  LDG.E.EL R17, desc[UR6][R10.64+0x1800] ;  /* 0x001800060a117981 */ /* 0x001ea6000c2e1900 */
[----:B------:R-:W-:Y:S01]  /*19e0*/  IADD3 R13, R3, R2, RZ ;  /* 0x00000002030d7210 */ /* 0x000fe20007ffe0ff */
[----:B------:R-:W3:Y:S01]  /*19f0*/  LDG.E.EL R19, desc[UR6][R8.64+0x1800] ;  /* 0x0018000608137981 */ /* 0x000ee2000c2e1900 */
[----:B------:R-:W-:-:S03]  /*1a00*/  MOV R18, RZ ;  /* 0x000000ff00127202 */ /* 0x000fc60000000f00 */
[----:B------:R-:W-:Y:S01]  /*1a10*/  IMAD.WIDE R14, R13, 0x2, R6 ;  /* 0x000000020d0e7825 */ /* 0x000fe200078e0206 */
[----:B------:R0:W4:Y:S04]  /*1a20*/  LDG.E.EL R20, desc[UR6][R10.64] ;  /* 0x000000060a147981 */ /* 0x000128000c2e1900 */
[----:B------:R-:W5:Y:S04]  /*1a30*/  @!P1 LDG.E.EF R18, desc[UR6][R14.64] ;  /* 0x000000060e129981 */ /* 0x000f68000c0e1900 */
[----:B------:R0:W4:Y:S01]  /*1a40*/  LDG.E.EL R23, desc[UR6][R8.64] ;  /* 0x0000000608177981 */ /* 0x000122000c2e1900 */
[----:B------:R-:W-:-:S02]  /*1a50*/  ISETP.GE.U32.AND P3, PT, R2, 0x800, PT ;  /* 0x000008000200780c */ /* 0x000fc40003f66070 */
[----:B0-----:R-:W-:Y:S02]  /*1a60*/  IADD3 R10, P2, R10, 0x800, RZ ;  /* 0x000008000a0a7810 */ /* 0x001fe40007f5e0ff */
[----:B------:R-:W-:Y:S02]  /*1a70*/  IADD3 R8, P0, R8, 0x800, RZ ;  /* 0x0000080008087810 */ /* 0x000fe40007f1e0ff */
[----:B------:R-:W-:Y:S02]  /*1a80*/  IADD3.X R11, RZ, R11, RZ, P2, !PT ;  /* 0x0000000bff0b7210 */ /* 0x000fe400017fe4ff */
[----:B------:R-:W-:Y:S02]  /*1a90*/  IADD3.X R9, RZ, R9, RZ, P0, !PT ;  /* 0x00000009ff097210 */ /* 0x000fe400007fe4ff */
[----:B--2---:R-:W-:Y:S02]  /*1aa0*/  SHF.L.U32 R16, R17, 0x10, RZ ;  /* 0x0000001011107819 */ /* 0x004fe400000006ff */
[----:B---3--:R-:W-:-:S02]  /*1ab0*/  SHF.L.U32 R21, R19, 0x10, RZ ;  /* 0x0000001013157819 */ /* 0x008fc400000006ff */
[----:B------:R-:W-:-:S03]  /*1ac0*/  PRMT R19, R17, 0x7632, R19 ;  /* 0x0000763211137816 */ /* 0x000fc60000000013 */
[--C-:B------:R-:W-:Y:S01]  /*1ad0*/  FADD R16, R16, R21.reuse ;  /* 0x0000001510107221 */ /* 0x100fe20000000000 */
[----:B-----5:R-:W-:Y:S02]  /*1ae0*/  SEL R18, R18, RZ, !P1 ;  /* 0x000000ff12127207 */ /* 0x020fe40004800000 */
[C---:B------:R-:W-:Y:S02]  /*1af0*/  PRMT R21, R19.reuse, 0x7632, R21 ;  /* 0x0000763213157816 */ /* 0x040fe40000000015 */
[----:B------:R-:W-:Y:S02]  /*1b00*/  PRMT R14, R18, 0x7632, R14 ;  /* 0x00007632120e7816 */ /* 0x000fe4000000000e */
[C---:B----4-:R-:W-:Y:S02]  /*1b10*/  PRMT R22, R20.reuse, 0x7632, R22 ;  /* 0x0000763214167816 */ /* 0x050fe40000000016 */
[----:B------:R-:W-:Y:S02]  /*1b20*/  SHF.L.U32 R17, R20, 0x10, RZ ;  /* 0x0000001014117819 */ /* 0x000fe400000006ff */
[----:B------:R-:W-:-:S02]  /*1b30*/  SHF.L.U32 R20, R19, 0x10, RZ ;  /* 0x0000001013147819 */ /* 0x000fc400000006ff */
[----:B------:R-:W-:Y:S02]  /*1b40*/  PRMT R24, R23, 0x7632, R24 ;  /* 0x0000763217187816 */ /* 0x000fe40000000018 */
[----:B------:R-:W-:Y:S02]  /*1b50*/  SHF.L.U32 R21, R21, 0x10, RZ ;  /* 0x0000001015157819 */ /* 0x000fe400000006ff */
[----:B------:R-:W-:Y:S02]  /*1b60*/  SHF.L.U32 R15, R18, 0x10, RZ ;  /* 0x00000010120f7819 */ /* 0x000fe400000006ff */
[----:B------:R-:W-:Y:S02]  /*1b70*/  SHF.L.U32 R19, R14, 0x10, RZ ;  /* 0x000000100e137819 */ /* 0x000fe400000006ff */
[----:B------:R-:W-:Y:S01]  /*1b80*/  SHF.L.U32 R26, R23, 0x10, RZ ;  /* 0x00000010171a7819 */ /* 0x000fe200000006ff */
[----:B------:R-:W-:Y:S01]  /*1b90*/  FADD R20, R20, R21 ;  /* 0x0000001514147221 */ /* 0x000fe20000000000 */
[----:B------:R-:W-:Y:S01]  /*1ba0*/  SHF.L.U32 R22, R22, 0x10, RZ ;  /* 0x0000001016167819 */ /* 0x000fe200000006ff */
[----:B------:R-:W-:Y:S01]  /*1bb0*/  FADD R15, -R12, R15 ;  /* 0x0000000f0c0f7221 */ /* 0x000fe20000000100 */
[----:B------:R-:W-:Y:S01]  /*1bc0*/  SHF.L.U32 R23, R24, 0x10, RZ ;  /* 0x0000001018177819 */ /* 0x000fe200000006ff */
[----:B------:R-:W-:Y:S01]  /*1bd0*/  FADD R19, -R12, R19 ;  /* 0x000000130c137221 */ /* 0x000fe20000000100 */
[----:B------:R-:W-:Y:S01]  /*1be0*/  FADD R26, R17, R26 ;  /* 0x0000001a111a7221 */ /* 0x000fe20000000000 */
[----:B------:R-:W-:Y:S01]  /*1bf0*/  FADD R16, R16, 1 ;  /* 0x3f80000010107421 */ /* 0x000fe20000000000 */
[----:B------:R-:W-:Y:S01]  /*1c00*/  FADD R20, R20, 1 ;  /* 0x3f80000014147421 */ /* 0x000fe20000000000 */
[----:B------:R-:W-:Y:S01]  /*1c10*/  FADD R22, R22, R23 ;  /* 0x0000001716167221 */ /* 0x000fe20000000000 */
[C---:B-1----:R-:W-:Y:S01]  /*1c20*/  FMUL R15, R0.reuse, R15 ;  /* 0x0000000f000f7220 */ /* 0x042fe20000400000 */
[----:B------:R-:W-:-:S03]  /*1c30*/  FMUL R19, R0, R19 ;  /* 0x0000001300137220 */ /* 0x000fc60000400000 */
[----:B------:R-:W-:Y:S01]  /*1c40*/  FFMA R16, R15, R16, R26 ;  /* 0x000000100f107223 */ /* 0x000fe2000000001a */
[----:B------:R-:W-:Y:S01]  /*1c50*/  FFMA R19, R19, R20, R22 ;  /* 0x0000001413137223 */ /* 0x000fe20000000016 */
[----:B------:R-:W-:-:S04]  /*1c60*/  IMAD.WIDE R14, R13, 0x2, R4 ;  /* 0x000000020d0e7825 */ /* 0x000fc800078e0204 */
[----:B------:R-:W-:-:S05]  /*1c70*/  F2FP.BF16.F32.PACK_AB R19, R19, R16 ;  /* 0x000000101313723e */ /* 0x000fca00000010ff */
[----:B------:R0:W-:Y:S01]  /*1c80*/  @!P1 STG.E desc[UR6][R14.64], R19 ;  /* 0x000000130e009986 */ /* 0x0001e2000c101906 */
[----:B------:R-:W-:Y:S05]  /*1c90*/  @!P3 BRA `(.L_x_0) ;  /* 0xfffffffc0048b947 */ /* 0x000fea000383ffff */
[----:B------:R-:W-:Y:S05]  /*1ca0*/  EXIT ;  /* 0x000000000000794d */ /* 0x000fea0003800000 */
.L_x_1:
[----:B------:R-:W-:-:S00]  /*1cb0*/  BRA `(.L_x_1) ;  /* 0xfffffffc00fc7947 */ /* 0x000fc0000383ffff */
[----:B------:R-:W-:-:S00]  /*1cc0*/  NOP ;  /* 0x0000000000007918 */ /* 0x000fc00000000000 */
        /* <DEDUP_REMOVED lines=11> */
.L_x_2:


//--------------------- .nv.global.init           --------------------------
	.section	.nv.global.init,"aw",@progbits
.nv.global.init:
	.type		_$_str,@object
	.size		_$_str,(.L_0 - _$_str)
_$_str:
        /*0000*/ 	.byte	0x5f, 0x5f, 0x43, 0x55, 0x44, 0x41, 0x5f, 0x46, 0x54, 0x5a, 0x00
.L_0:


//--------------------- .nv.shared.triton_        --------------------------
	.section	.nv.shared.triton_,"aw",@nobits
	.sectionflags	@""
	.align	16
	.zero		1024


//--------------------- .nv.constant0.triton_     --------------------------
	.section	.nv.constant0.triton_,"a",@progbits
	.sectionflags	@""
	.align	4
.nv.constant0.triton_:
	.zero		592
